def matmul_kernel(
    a_ptr,
    b_ptr,
    c_ptr,
    M,
    N,
    K,
    stride_am,
    stride_ak,
    stride_bk,
    stride_bn,
    stride_cm,
    stride_cn,
    BLOCK_M: tl.constexpr,
    BLOCK_N: tl.constexpr,
    BLOCK_K: tl.constexpr,
    GROUP_M: tl.constexpr,
):
    pid = tl.program_id(axis=0)
    num_pid_m = tl.cdiv(M, BLOCK_M)
    num_pid_n = tl.cdiv(N, BLOCK_N)
    num_pid_in_group = GROUP_M * num_pid_n
    group_id = pid // num_pid_in_group
    first_pid_m = group_id * GROUP_M
    group_size_m = min(num_pid_m - first_pid_m, GROUP_M)
    pid_m = first_pid_m + ((pid % num_pid_in_group) % group_size_m)
    pid_n = (pid % num_pid_in_group) // group_size_m

    offs_am = (pid_m * BLOCK_M + tl.arange(0, BLOCK_M)) % M
    offs_bn = (pid_n * BLOCK_N + tl.arange(0, BLOCK_N)) % N
    offs_k = tl.arange(0, BLOCK_K)
    a_ptrs = a_ptr + offs_am[:, None] * stride_am + offs_k[None, :] * stride_ak
    b_ptrs = b_ptr + offs_k[:, None] * stride_bk + offs_bn[None, :] * stride_bn

    acc = tl.zeros((BLOCK_M, BLOCK_N), dtype=tl.float32)
    for kk in range(0, tl.cdiv(K, BLOCK_K)):
        a = tl.load(a_ptrs, mask=offs_k[None, :] < K - kk * BLOCK_K, other=0.0)
        b = tl.load(b_ptrs, mask=offs_k[:, None] < K - kk * BLOCK_K, other=0.0)
        acc = tl.dot(a, b, acc)
        a_ptrs += BLOCK_K * stride_ak
        b_ptrs += BLOCK_K * stride_bk

    c = acc.to(c_ptr.dtype.element_ty)
    offs_cm = pid_m * BLOCK_M + tl.arange(0, BLOCK_M)
    offs_cn = pid_n * BLOCK_N + tl.arange(0, BLOCK_N)
    c_ptrs = c_ptr + offs_cm[:, None] * stride_cm + offs_cn[None, :] * stride_cn
    mask = (offs_cm[:, None] < M) & (offs_cn[None, :] < N)
    tl.store(c_ptrs, c, mask=mask)

# config = {"BLOCK_K": 64, "BLOCK_M": 16, "BLOCK_N": 256, "GROUP_M": 8, "arch": "sm_100", "dtype": "fp8e4m3", "num_ctas": 1, "num_stages": 2, "num_warps": 8}
# arch = sm_100


// ===== COMPILED SASS (sm_100a) =====

	.target	sm_100a

	.elftype	@"ET_EXEC"


//--------------------- .note.nv.tkinfo           --------------------------
	.section	.note.nv.tkinfo,"",@"SHT_NOTE"
	.sectionflags	@"SHF_NOTE_NV_TKINFO"
	.tkinfo
        /*0018*/ 	.word	0x00000081
        /*0030*/ 	.string	""
        /*0030*/ 	.string	"ptxas-blackwell"
        /*0030*/ 	.string	"Cuda compilation tools, release 12.9, V12.9.86"
        /*0030*/ 	.string	"Build cuda_12.9.r12.9/compiler.36037853_0"
        /*0030*/ 	.string	"-v  -suppress-debug-info  -lineinfo  -arch sm_100a "



//--------------------- .note.nv.cuver            --------------------------
	.section	.note.nv.cuver,"",@"SHT_NOTE"
	.sectionflags	@"SHF_NOTE_NV_CUVER"
        /*0018*/ 	.short	0x0001
        /*001a*/ 	.short	0x0064
        /*001c*/ 	.short	0x0001
        /*001e*/ 	.short	0x0000
        /*0020*/ 	.short	0x0001
        /*0022*/ 	.short	0x0000


//--------------------- .nv.info                  --------------------------
	.section	.nv.info,"",@"SHT_CUDA_INFO"
	.align	4


	//----- nvinfo : EIATTR_REGCOUNT
	.align		4
        /*0000*/ 	.byte	0x04, 0x2f
        /*0002*/ 	.short	(.L_1 - .L_0)
	.align		4
.L_0:
        /*0004*/ 	.word	index@(matmul_kernel)
        /*0008*/ 	.word	0x000000ff


	//----- nvinfo : EIATTR_FRAME_SIZE
	.align		4
.L_1:
        /*000c*/ 	.byte	0x04, 0x11
        /*000e*/ 	.short	(.L_3 - .L_2)
	.align		4
.L_2:
        /*0010*/ 	.word	index@(matmul_kernel)
        /*0014*/ 	.word	0x00000000


	//----- nvinfo : EIATTR_MIN_STACK_SIZE
	.align		4
.L_3:
        /*0018*/ 	.byte	0x04, 0x12
        /*001a*/ 	.short	(.L_5 - .L_4)
	.align		4
.L_4:
        /*001c*/ 	.word	index@(matmul_kernel)
        /*0020*/ 	.word	0x00000000
.L_5:


//--------------------- .nv.info.matmul_kernel    --------------------------
	.section	.nv.info.matmul_kernel,"",@"SHT_CUDA_INFO"
	.sectionflags	@""
	.align	4


	//----- nvinfo : EIATTR_CUDA_API_VERSION
	.align		4
        /*0000*/ 	.byte	0x04, 0x37
        /*0002*/ 	.short	(.L_7 - .L_6)
.L_6:
        /*0004*/ 	.word	0x00000081


	//----- nvinfo : EIATTR_KPARAM_INFO
	.align		4
.L_7:
        /*0008*/ 	.byte	0x04, 0x17
        /*000a*/ 	.short	(.L_9 - .L_8)
.L_8:
        /*000c*/ 	.word	0x00000000
        /*0010*/ 	.short	0x000d
        /*0012*/ 	.short	0x0048
        /*0014*/ 	.byte	0x00, 0xf4, 0x21, 0x00


	//----- nvinfo : EIATTR_KPARAM_INFO
	.align		4
.L_9:
        /*0018*/ 	.byte	0x04, 0x17
        /*001a*/ 	.short	(.L_11 - .L_10)
.L_10:
        /*001c*/ 	.word	0x00000000
        /*0020*/ 	.short	0x000c
        /*0022*/ 	.short	0x0040
        /*0024*/ 	.byte	0x00, 0xf4, 0x21, 0x00


	//----- nvinfo : EIATTR_KPARAM_INFO
	.align		4
.L_11:
        /*0028*/ 	.byte	0x04, 0x17
        /*002a*/ 	.short	(.L_13 - .L_12)
.L_12:
        /*002c*/ 	.word	0x00000000
        /*0030*/ 	.short	0x000b
        /*0032*/ 	.short	0x0038
        /*0034*/ 	.byte	0x00, 0xf0, 0x11, 0x00


	//----- nvinfo : EIATTR_KPARAM_INFO
	.align		4
.L_13:
        /*0038*/ 	.byte	0x04, 0x17
        /*003a*/ 	.short	(.L_15 - .L_14)
.L_14:
        /*003c*/ 	.word	0x00000000
        /*0040*/ 	.short	0x000a
        /*0042*/ 	.short	0x0034
        /*0044*/ 	.byte	0x00, 0xf0, 0x11, 0x00


	//----- nvinfo : EIATTR_KPARAM_INFO
	.align		4
.L_15:
        /*0048*/ 	.byte	0x04, 0x17
        /*004a*/ 	.short	(.L_17 - .L_16)
.L_16:
        /*004c*/ 	.word	0x00000000
        /*0050*/ 	.short	0x0009
        /*0052*/ 	.short	0x0030
        /*0054*/ 	.byte	0x00, 0xf0, 0x11, 0x00


	//----- nvinfo : EIATTR_KPARAM_INFO
	.align		4
.L_17:
        /*0058*/ 	.byte	0x04, 0x17
        /*005a*/ 	.short	(.L_19 - .L_18)
.L_18:
        /*005c*/ 	.word	0x00000000
        /*0060*/ 	.short	0x0008
        /*0062*/ 	.short	0x002c
        /*0064*/ 	.byte	0x00, 0xf0, 0x11, 0x00


	//----- nvinfo : EIATTR_KPARAM_INFO
	.align		4
.L_19:
        /*0068*/ 	.byte	0x04, 0x17
        /*006a*/ 	.short	(.L_21 - .L_20)
.L_20:
        /*006c*/ 	.word	0x00000000
        /*0070*/ 	.short	0x0007
        /*0072*/ 	.short	0x0028
        /*0074*/ 	.byte	0x00, 0xf0, 0x11, 0x00


	//----- nvinfo : EIATTR_KPARAM_INFO
	.align		4
.L_21:
        /*0078*/ 	.byte	0x04, 0x17
        /*007a*/ 	.short	(.L_23 - .L_22)
.L_22:
        /*007c*/ 	.word	0x00000000
        /*0080*/ 	.short	0x0006
        /*0082*/ 	.short	0x0024
        /*0084*/ 	.byte	0x00, 0xf0, 0x11, 0x00


	//----- nvinfo : EIATTR_KPARAM_INFO
	.align		4
.L_23:
        /*0088*/ 	.byte	0x04, 0x17
        /*008a*/ 	.short	(.L_25 - .L_24)
.L_24:
        /*008c*/ 	.word	0x00000000
        /*0090*/ 	.short	0x0005
        /*0092*/ 	.short	0x0020
        /*0094*/ 	.byte	0x00, 0xf0, 0x11, 0x00


	//----- nvinfo : EIATTR_KPARAM_INFO
	.align		4
.L_25:
        /*0098*/ 	.byte	0x04, 0x17
        /*009a*/ 	.short	(.L_27 - .L_26)
.L_26:
        /*009c*/ 	.word	0x00000000
        /*00a0*/ 	.short	0x0004
        /*00a2*/ 	.short	0x001c
        /*00a4*/ 	.byte	0x00, 0xf0, 0x11, 0x00


	//----- nvinfo : EIATTR_KPARAM_INFO
	.align		4
.L_27:
        /*00a8*/ 	.byte	0x04, 0x17
        /*00aa*/ 	.short	(.L_29 - .L_28)
.L_28:
        /*00ac*/ 	.word	0x00000000
        /*00b0*/ 	.short	0x0003
        /*00b2*/ 	.short	0x0018
        /*00b4*/ 	.byte	0x00, 0xf0, 0x11, 0x00


	//----- nvinfo : EIATTR_KPARAM_INFO
	.align		4
.L_29:
        /*00b8*/ 	.byte	0x04, 0x17
        /*00ba*/ 	.short	(.L_31 - .L_30)
.L_30:
        /*00bc*/ 	.word	0x00000000
        /*00c0*/ 	.short	0x0002
        /*00c2*/ 	.short	0x0010
        /*00c4*/ 	.byte	0x00, 0xf4, 0x21, 0x00


	//----- nvinfo : EIATTR_KPARAM_INFO
	.align		4
.L_31:
        /*00c8*/ 	.byte	0x04, 0x17
        /*00ca*/ 	.short	(.L_33 - .L_32)
.L_32:
        /*00cc*/ 	.word	0x00000000
        /*00d0*/ 	.short	0x0001
        /*00d2*/ 	.short	0x0008
        /*00d4*/ 	.byte	0x00, 0xf4, 0x21, 0x00


	//----- nvinfo : EIATTR_KPARAM_INFO
	.align		4
.L_33:
        /*00d8*/ 	.byte	0x04, 0x17
        /*00da*/ 	.short	(.L_35 - .L_34)
.L_34:
        /*00dc*/ 	.word	0x00000000
        /*00e0*/ 	.short	0x0000
        /*00e2*/ 	.short	0x0000
        /*00e4*/ 	.byte	0x00, 0xf4, 0x21, 0x00


	//----- nvinfo : EIATTR_SPARSE_MMA_MASK
	.align		4
.L_35:
        /*00e8*/ 	.byte	0x03, 0x50
        /*00ea*/ 	.short	0x0000


	//----- nvinfo : EIATTR_MAXREG_COUNT
	.align		4
        /*00ec*/ 	.byte	0x03, 0x1b
        /*00ee*/ 	.short	0x00ff


	//----- nvinfo : EIATTR_NUM_BARRIERS
	.align		4
        /*00f0*/ 	.byte	0x02, 0x4c
        /*00f2*/ 	.byte	0x01
	.zero		1


	//----- nvinfo : EIATTR_VRC_CTA_INIT_COUNT
	.align		4
        /*00f4*/ 	.byte	0x02, 0x4a
	.zero		1
	.zero		1


	//----- nvinfo : EIATTR_EXIT_INSTR_OFFSETS
	.align		4
        /*00f8*/ 	.byte	0x04, 0x1c
        /*00fa*/ 	.short	(.L_37 - .L_36)


	//   ....[0]....
.L_36:
        /*00fc*/ 	.word	0x000081a0


	//   ....[1]....
        /*0100*/ 	.word	0x000081c0


	//----- nvinfo : EIATTR_REQNTID
	.align		4
.L_37:
        /*0104*/ 	.byte	0x04, 0x10
        /*0106*/ 	.short	(.L_39 - .L_38)
.L_38:
        /*0108*/ 	.word	0x00000100
        /*010c*/ 	.word	0x00000001
        /*0110*/ 	.word	0x00000001


	//----- nvinfo : EIATTR_CBANK_PARAM_SIZE
	.align		4
.L_39:
        /*0114*/ 	.byte	0x03, 0x19
        /*0116*/ 	.short	0x0050


	//----- nvinfo : EIATTR_PARAM_CBANK
	.align		4
        /*0118*/ 	.byte	0x04, 0x0a
        /*011a*/ 	.short	(.L_41 - .L_40)
	.align		4
.L_40:
        /*011c*/ 	.word	index@(.nv.constant0.matmul_kernel)
        /*0120*/ 	.short	0x0380
        /*0122*/ 	.short	0x0050


	//----- nvinfo : EIATTR_SW_WAR
	.align		4
.L_41:
        /*0124*/ 	.byte	0x04, 0x36
        /*0126*/ 	.short	(.L_43 - .L_42)
.L_42:
        /*0128*/ 	.word	0x00000008
.L_43:


//--------------------- .nv.compat                --------------------------
	.section	.nv.compat,"",@"SHT_CUDA_COMPAT_INFO"
	.align	4
        /*0000*/ 	.byte	0x02, 0x02, 0x02, 0x00, 0x02, 0x05, 0x05, 0x00, 0x02, 0x03, 0x00, 0x00, 0x02, 0x06, 0x01, 0x00


//--------------------- .nv.callgraph             --------------------------
	.section	.nv.callgraph,"",@"SHT_CUDA_CALLGRAPH"
	.align	4
	.sectionentsize	8
	.align		4
        /*0000*/ 	.word	0x00000000
	.align		4
        /*0004*/ 	.word	0xffffffff
	.align		4
        /*0008*/ 	.word	0x00000000
	.align		4
        /*000c*/ 	.word	0xfffffffe
	.align		4
        /*0010*/ 	.word	0x00000000
	.align		4
        /*0014*/ 	.word	0xfffffffd
	.align		4
        /*0018*/ 	.word	0x00000000
	.align		4
        /*001c*/ 	.word	0xfffffffc


//--------------------- .text.matmul_kernel       --------------------------
	.section	.text.matmul_kernel,"ax",@progbits
	.align	128
        .global         matmul_kernel
        .type           matmul_kernel,@function
        .size           matmul_kernel,(.L_x_3 - matmul_kernel)
        .other          matmul_kernel,@"STO_CUDA_ENTRY STV_DEFAULT"
matmul_kernel:
.text.matmul_kernel:
[----:B------:R-:W0:Y:S08]  /*0000*/  LDC R1, c[0x0][0x37c] ;  /* 0x0000df00ff017b82 */ /* 0x000e300000000800 */
[----:B------:R-:W1:Y:S01]  /*0010*/  LDC.64 R48, c[0x0][0x398] ;  /* 0x0000e600ff307b82 */ /* 0x000e620000000a00 */
[----:B------:R-:W2:Y:S01]  /*0020*/  S2R R5, SR_CTAID.X ;  /* 0x0000000000057919 */ /* 0x000ea20000002500 */
[----:B------:R-:W3:Y:S01]  /*0030*/  LDCU UR4, c[0x0][0x3a0] ;  /* 0x00007400ff0477ac */ /* 0x000ee20008000800 */
[----:B------:R-:W-:-:S02]  /*0040*/  CS2R R84, SRZ ;  /* 0x0000000000547805 */ /* 0x000fc4000001ff00 */
[----:B------:R-:W-:Y:S01]  /*0050*/  CS2R R86, SRZ ;  /* 0x0000000000567805 */ /* 0x000fe2000001ff00 */
[----:B------:R-:W4:Y:S01]  /*0060*/  S2R R53, SR_TID.X ;  /* 0x0000000000357919 */ /* 0x000f220000002100 */
[----:B------:R-:W-:Y:S02]  /*0070*/  CS2R R72, SRZ ;  /* 0x0000000000487805 */ /* 0x000fe4000001ff00 */
[----:B------:R-:W-:Y:S02]  /*0080*/  CS2R R74, SRZ ;  /* 0x00000000004a7805 */ /* 0x000fe4000001ff00 */
[----:B------:R-:W-:Y:S02]  /*0090*/  CS2R R68, SRZ ;  /* 0x0000000000447805 */ /* 0x000fe4000001ff00 */
[----:B------:R-:W-:Y:S02]  /*00a0*/  CS2R R70, SRZ ;  /* 0x0000000000467805 */ /* 0x000fe4000001ff00 */
[----:B------:R-:W-:-:S02]  /*00b0*/  CS2R R80, SRZ ;  /* 0x0000000000507805 */ /* 0x000fc4000001ff00 */
[----:B------:R-:W-:Y:S01]  /*00c0*/  CS2R R82, SRZ ;  /* 0x0000000000527805 */ /* 0x000fe2000001ff00 */
[----:B------:R-:W0:Y:S01]  /*00d0*/  LDCU.64 UR10, c[0x0][0x358] ;  /* 0x00006b00ff0a77ac */ /* 0x000e220008000a00 */
[----:B---3--:R-:W-:Y:S01]  /*00e0*/  UIADD3 UR4, UPT, UPT, UR4, 0x3f, URZ ;  /* 0x0000003f04047890 */ /* 0x008fe2000fffe0ff */
[----:B-1----:R-:W-:-:S03]  /*00f0*/  VIADD R0, R49, 0xff ;  /* 0x000000ff31007836 */ /* 0x002fc60000000000 */
[----:B------:R-:W-:Y:S02]  /*0100*/  UISETP.GE.AND UP0, UPT, UR4, 0x40, UPT ;  /* 0x000000400400788c */ /* 0x000fe4000bf06270 */
[----:B------:R-:W-:-:S04]  /*0110*/  SHF.R.S32.HI R3, RZ, 0x1f, R0 ;  /* 0x0000001fff037819 */ /* 0x000fc80000011400 */
[----:B------:R-:W-:Y:S02]  /*0120*/  LEA.HI R3, R3, R0, RZ, 0x8 ;  /* 0x0000000003037211 */ /* 0x000fe400078f40ff */
[----:B--2---:R-:W-:Y:S02]  /*0130*/  IABS R8, R5 ;  /* 0x0000000500087213 */ /* 0x004fe40000000000 */
[----:B------:R-:W-:Y:S02]  /*0140*/  SHF.R.S32.HI R3, RZ, 0x8, R3 ;  /* 0x00000008ff037819 */ /* 0x000fe40000011403 */
[----:B----4-:R-:W-:Y:S02]  /*0150*/  LOP3.LUT R161, R53, 0xf, RZ, 0xc0, !PT ;  /* 0x0000000f35a17812 */ /* 0x010fe400078ec0ff */
[----:B------:R-:W-:Y:S01]  /*0160*/  SHF.R.U32.HI R174, RZ, 0x4, R53 ;  /* 0x00000004ffae7819 */ /* 0x000fe20000011635 */
[----:B------:R-:W-:Y:S01]  /*0170*/  IMAD.SHL.U32 R4, R3, 0x8, RZ ;  /* 0x0000000803047824 */ /* 0x000fe200078e00ff */
[----:B------:R-:W-:-:S02]  /*0180*/  LEA.HI R175, R53, 0x30, RZ, 0x1c ;  /* 0x0000003035af7811 */ /* 0x000fc400078fe0ff */
[----:B------:R-:W-:Y:S02]  /*0190*/  SGXT.U32 R174, R174, 0x4 ;  /* 0x00000004aeae781a */ /* 0x000fe40000000000 */
[-C--:B------:R-:W-:Y:S02]  /*01a0*/  IABS R7, R4.reuse ;  /* 0x0000000400077213 */ /* 0x080fe40000000000 */
[----:B------:R-:W-:Y:S02]  /*01b0*/  IABS R10, R4 ;  /* 0x00000004000a7213 */ /* 0x000fe40000000000 */
[----:B------:R-:W1:Y:S08]  /*01c0*/  I2F.RP R0, R7 ;  /* 0x0000000700007306 */ /* 0x000e700000209400 */
[----:B-1----:R-:W1:Y:S02]  /*01d0*/  MUFU.RCP R0, R0 ;  /* 0x0000000000007308 */ /* 0x002e640000001000 */
[----:B-1----:R-:W-:-:S02]  /*01e0*/  VIADD R2, R0, 0xffffffe ;  /* 0x0ffffffe00027836 */ /* 0x002fc40000000000 */
[----:B------:R-:W-:-:S04]  /*01f0*/  IMAD.MOV R0, RZ, RZ, -R10 ;  /* 0x000000ffff007224 */ /* 0x000fc800078e0a0a */
[----:B------:R1:W2:Y:S02]  /*0200*/  F2I.FTZ.U32.TRUNC.NTZ R3, R2 ;  /* 0x0000000200037305 */ /* 0x0002a4000021f000 */
[----:B-1----:R-:W-:Y:S02]  /*0210*/  IMAD.MOV.U32 R2, RZ, RZ, RZ ;  /* 0x000000ffff027224 */ /* 0x002fe400078e00ff */
[----:B--2---:R-:W-:-:S04]  /*0220*/  IMAD.MOV R6, RZ, RZ, -R3 ;  /* 0x000000ffff067224 */ /* 0x004fc800078e0a03 */
[----:B------:R-:W-:Y:S02]  /*0230*/  IMAD R9, R6, R7, RZ ;  /* 0x0000000706097224 */ /* 0x000fe400078e02ff */
[----:B------:R-:W-:Y:S02]  /*0240*/  IMAD.MOV.U32 R6, RZ, RZ, R8 ;  /* 0x000000ffff067224 */ /* 0x000fe400078e0008 */
[----:B------:R-:W-:-:S06]  /*0250*/  IMAD.HI.U32 R3, R3, R9, R2 ;  /* 0x0000000903037227 */ /* 0x000fcc00078e0002 */
[----:B------:R-:W-:-:S04]  /*0260*/  IMAD.HI.U32 R3, R3, R6, RZ ;  /* 0x0000000603037227 */ /* 0x000fc800078e00ff */
[----:B------:R-:W-:-:S05]  /*0270*/  IMAD R0, R3, R0, R6 ;  /* 0x0000000003007224 */ /* 0x000fca00078e0206 */
[----:B------:R-:W-:-:S13]  /*0280*/  ISETP.GT.U32.AND P1, PT, R7, R0, PT ;  /* 0x000000000700720c */ /* 0x000fda0003f24070 */
[----:B------:R-:W-:Y:S02]  /*0290*/  @!P1 IMAD.IADD R0, R0, 0x1, -R7 ;  /* 0x0000000100009824 */ /* 0x000fe400078e0a07 */
[----:B------:R-:W-:Y:S01]  /*02a0*/  @!P1 VIADD R3, R3, 0x1 ;  /* 0x0000000103039836 */ /* 0x000fe20000000000 */
[----:B------:R-:W-:Y:S02]  /*02b0*/  ISETP.NE.AND P1, PT, R4, RZ, PT ;  /* 0x000000ff0400720c */ /* 0x000fe40003f25270 */
[----:B------:R-:W-:Y:S02]  /*02c0*/  ISETP.GE.U32.AND P0, PT, R0, R7, PT ;  /* 0x000000070000720c */ /* 0x000fe40003f06070 */
[----:B------:R-:W-:-:S04]  /*02d0*/  LOP3.LUT R0, R5, R4, RZ, 0x3c, !PT ;  /* 0x0000000405007212 */ /* 0x000fc800078e3cff */
[----:B------:R-:W-:Y:S01]  /*02e0*/  ISETP.GE.AND P2, PT, R0, RZ, PT ;  /* 0x000000ff0000720c */ /* 0x000fe20003f46270 */
[----:B------:R-:W-:-:S06]  /*02f0*/  VIADD R0, R48, 0xf ;  /* 0x0000000f30007836 */ /* 0x000fcc0000000000 */
[----:B------:R-:W-:-:S04]  /*0300*/  @P0 VIADD R3, R3, 0x1 ;  /* 0x0000000103030836 */ /* 0x000fc80000000000 */
[----:B------:R-:W-:Y:S01]  /*0310*/  IMAD.MOV.U32 R2, RZ, RZ, R3 ;  /* 0x000000ffff027224 */ /* 0x000fe200078e0003 */
[----:B------:R-:W-:-:S03]  /*0320*/  SHF.R.S32.HI R3, RZ, 0x1f, R0 ;  /* 0x0000001fff037819 */ /* 0x000fc60000011400 */
[----:B------:R-:W-:Y:S01]  /*0330*/  @!P2 IMAD.MOV R2, RZ, RZ, -R2 ;  /* 0x000000ffff02a224 */ /* 0x000fe200078e0a02 */
[----:B------:R-:W-:Y:S02]  /*0340*/  @!P1 LOP3.LUT R2, RZ, R4, RZ, 0x33, !PT ;  /* 0x00000004ff029212 */ /* 0x000fe400078e33ff */
[----:B------:R-:W-:-:S03]  /*0350*/  LEA.HI R3, R3, R0, RZ, 0x4 ;  /* 0x0000000003037211 */ /* 0x000fc600078f20ff */
[----:B------:R-:W-:Y:S02]  /*0360*/  IMAD.SHL.U32 R6, R2, 0x8, RZ ;  /* 0x0000000802067824 */ /* 0x000fe400078e00ff */
[----:B------:R-:W-:-:S03]  /*0370*/  IMAD.MOV R2, RZ, RZ, -R2 ;  /* 0x000000ffff027224 */ /* 0x000fc600078e0a02 */
[----:B------:R-:W-:Y:S01]  /*0380*/  LEA.HI.SX32 R3, R3, -R6, 0x1c ;  /* 0x8000000603037211 */ /* 0x000fe200078fe2ff */
[----:B------:R-:W-:-:S03]  /*0390*/  IMAD R4, R4, R2, R5 ;  /* 0x0000000204047224 */ /* 0x000fc600078e0205 */
[----:B------:R-:W-:Y:S02]  /*03a0*/  VIMNMX R11, PT, PT, R3, 0x8, PT ;  /* 0x00000008030b7848 */ /* 0x000fe40003fe0100 */
[----:B------:R-:W-:Y:S02]  /*03b0*/  IABS R9, R4 ;  /* 0x0000000400097213 */ /* 0x000fe40000000000 */
[----:B------:R-:W-:-:S04]  /*03c0*/  IABS R7, R11 ;  /* 0x0000000b00077213 */ /* 0x000fc80000000000 */
[----:B------:R-:W1:Y:S08]  /*03d0*/  I2F.RP R0, R7 ;  /* 0x0000000700007306 */ /* 0x000e700000209400 */
[----:B-1----:R-:W1:Y:S02]  /*03e0*/  MUFU.RCP R0, R0 ;  /* 0x0000000000007308 */ /* 0x002e640000001000 */
[----:B-1----:R-:W-:-:S06]  /*03f0*/  VIADD R3, R0, 0xffffffe ;  /* 0x0ffffffe00037836 */ /* 0x002fcc0000000000 */
[----:B------:R-:W1:Y:S02]  /*0400*/  F2I.FTZ.U32.TRUNC.NTZ R3, R3 ;  /* 0x0000000300037305 */ /* 0x000e64000021f000 */
[----:B-1----:R-:W-:-:S04]  /*0410*/  IMAD.MOV R8, RZ, RZ, -R3 ;  /* 0x000000ffff087224 */ /* 0x002fc800078e0a03 */
[----:B------:R-:W-:Y:S01]  /*0420*/  IMAD.MOV.U32 R2, RZ, RZ, R8 ;  /* 0x000000ffff027224 */ /* 0x000fe200078e0008 */
[----:B------:R-:W-:-:S03]  /*0430*/  IABS R8, R11 ;  /* 0x0000000b00087213 */ /* 0x000fc60000000000 */
[----:B------:R-:W-:Y:S02]  /*0440*/  IMAD R5, R2, R7, RZ ;  /* 0x0000000702057224 */ /* 0x000fe400078e02ff */
[----:B------:R-:W-:Y:S02]  /*0450*/  IMAD.MOV.U32 R2, RZ, RZ, RZ ;  /* 0x000000ffff027224 */ /* 0x000fe400078e00ff */
[----:B------:R-:W-:Y:S02]  /*0460*/  IMAD.MOV R0, RZ, RZ, -R8 ;  /* 0x000000ffff007224 */ /* 0x000fe400078e0a08 */
        /* <DEDUP_REMOVED lines=9> */
[----:B------:R-:W-:-:S07]  /*0500*/  ISETP.GE.AND P2, PT, R0, RZ, PT ;  /* 0x000000ff0000720c */ /* 0x000fce0003f46270 */
[----:B------:R-:W-:-:S06]  /*0510*/  @P0 VIADD R2, R2, 0x1 ;  /* 0x0000000102020836 */ /* 0x000fcc0000000000 */
[----:B------:R-:W-:Y:S01]  /*0520*/  @!P2 IMAD.MOV R2, RZ, RZ, -R2 ;  /* 0x000000ffff02a224 */ /* 0x000fe200078e0a02 */
[----:B------:R-:W-:-:S05]  /*0530*/  @!P1 LOP3.LUT R2, RZ, R11, RZ, 0x33, !PT ;  /* 0x0000000bff029212 */ /* 0x000fca00078e33ff */
[----:B------:R-:W-:Y:S02]  /*0540*/  IMAD.MOV R0, RZ, RZ, -R2 ;  /* 0x000000ffff007224 */ /* 0x000fe400078e0a02 */
[----:B------:R-:W-:Y:S02]  /*0550*/  IMAD.SHL.U32 R160, R2, 0x100, RZ ;  /* 0x0000010002a07824 */ /* 0x000fe400078e00ff */
[----:B------:R-:W-:-:S04]  /*0560*/  IMAD R0, R11, R0, R4 ;  /* 0x000000000b007224 */ /* 0x000fc800078e0204 */
[----:B------:R-:W-:-:S04]  /*0570*/  IMAD.IADD R0, R6, 0x1, R0 ;  /* 0x0000000106007824 */ /* 0x000fc800078e0200 */
[----:B------:R-:W-:Y:S01]  /*0580*/  IMAD R161, R0, 0x10, R161 ;  /* 0x0000001000a17824 */ /* 0x000fe200078e02a1 */
[----:B0-----:R-:W-:Y:S06]  /*0590*/  BRA.U !UP0, `(.L_x_0) ;  /* 0x0000006d08fc7547 */ /* 0x001fec000b800000 */
[----:B------:R-:W-:Y:S01]  /*05a0*/  IABS R13, R48 ;  /* 0x00000030000d7213 */ /* 0x000fe20000000000 */
[----:B------:R-:W0:Y:S01]  /*05b0*/  LDCU UR5, c[0x0][0x3b0] ;  /* 0x00007600ff0577ac */ /* 0x000e220008000800 */
[----:B------:R-:W-:Y:S01]  /*05c0*/  IABS R2, R49 ;  /* 0x0000003100027213 */ /* 0x000fe20000000000 */
[----:B------:R-:W1:Y:S01]  /*05d0*/  LDC R171, c[0x0][0x3a8] ;  /* 0x0000ea00ffab7b82 */ /* 0x000e620000000800 */
[----:B------:R-:W2:Y:S01]  /*05e0*/  I2F.RP R8, R13 ;  /* 0x0000000d00087306 */ /* 0x000ea20000209400 */
[----:B------:R-:W-:Y:S01]  /*05f0*/  SHF.R.U32.HI R3, RZ, 0x6, R53 ;  /* 0x00000006ff037819 */ /* 0x000fe20000011635 */
[----:B------:R-:W3:Y:S01]  /*0600*/  LDCU.128 UR12, c[0x0][0x380] ;  /* 0x00007000ff0c77ac */ /* 0x000ee20008000c00 */
[----:B------:R-:W-:Y:S02]  /*0610*/  LEA.HI R66, R53, R160, RZ, 0x1a ;  /* 0x000000a035427211 */ /* 0x000fe400078fd0ff */
[----:B------:R-:W-:Y:S01]  /*0620*/  SGXT.U32 R3, R3, 0x2 ;  /* 0x000000020303781a */ /* 0x000fe20000000000 */
[----:B------:R-:W4:Y:S01]  /*0630*/  LDCU UR7, c[0x0][0x3a4] ;  /* 0x00007480ff0777ac */ /* 0x000f220008000800 */
[----:B------:R-:W-:Y:S01]  /*0640*/  LOP3.LUT R172, R174, 0x10, RZ, 0xfc, !PT ;  /* 0x00000010aeac7812 */ /* 0x000fe200078efcff */
[----:B------:R-:W5:Y:S01]  /*0650*/  I2F.RP R0, R2 ;  /* 0x0000000200007306 */ /* 0x000f620000209400 */
[----:B------:R-:W-:Y:S01]  /*0660*/  LOP3.LUT R3, R160, R3, RZ, 0xfc, !PT ;  /* 0x00000003a0037212 */ /* 0x000fe200078efcff */
[C---:B------:R-:W-:Y:S01]  /*0670*/  VIADD R63, R66.reuse, 0xcc ;  /* 0x000000cc423f7836 */ /* 0x040fe20000000000 */
[----:B------:R-:W0:Y:S01]  /*0680*/  LDCU UR6, c[0x0][0x3ac] ;  /* 0x00007580ff0677ac */ /* 0x000e220008000800 */
[C---:B------:R-:W-:Y:S01]  /*0690*/  VIADD R68, R66.reuse, 0xbc ;  /* 0x000000bc42447836 */ /* 0x040fe20000000000 */
[C---:B------:R-:W-:Y:S01]  /*06a0*/  LOP3.LUT R12, R3.reuse, 0xf0, RZ, 0xfc, !PT ;  /* 0x000000f0030c7812 */ /* 0x040fe200078efcff */
[C---:B------:R-:W-:Y:S01]  /*06b0*/  VIADD R79, R66.reuse, 0x9c ;  /* 0x0000009c424f7836 */ /* 0x040fe20000000000 */
[C---:B------:R-:W-:Y:S01]  /*06c0*/  LOP3.LUT R15, R3.reuse, 0xe8, RZ, 0xfc, !PT ;  /* 0x000000e8030f7812 */ /* 0x040fe200078efcff */
[----:B--2---:R-:W2:Y:S01]  /*06d0*/  MUFU.RCP R8, R8 ;  /* 0x0000000800087308 */ /* 0x004ea20000001000 */
[C---:B------:R-:W-:Y:S01]  /*06e0*/  LOP3.LUT R16, R3.reuse, 0xe4, RZ, 0xfc, !PT ;  /* 0x000000e403107812 */ /* 0x040fe200078efcff */
[C---:B------:R-:W-:Y:S01]  /*06f0*/  VIADD R78, R66.reuse, 0xac ;  /* 0x000000ac424e7836 */ /* 0x040fe20000000000 */
[----:B------:R-:W-:Y:S01]  /*0700*/  IABS R11, R15 ;  /* 0x0000000f000b7213 */ /* 0x000fe20000000000 */
[----:B------:R-:W-:Y:S01]  /*0710*/  VIADD R81, R66, 0x7c ;  /* 0x0000007c42517836 */ /* 0x000fe20000000000 */
[----:B------:R-:W-:Y:S01]  /*0720*/  ISETP.GE.AND P0, PT, R12, RZ, PT ;  /* 0x000000ff0c00720c */ /* 0x000fe20003f06270 */
[C---:B------:R-:W-:Y:S01]  /*0730*/  VIADD R80, R66.reuse, 0x8c ;  /* 0x0000008c42507836 */ /* 0x040fe20000000000 */
[C---:B------:R-:W-:Y:S01]  /*0740*/  LOP3.LUT R17, R3.reuse, 0xe0, RZ, 0xfc, !PT ;  /* 0x000000e003117812 */ /* 0x040fe200078efcff */
[----:B-----5:R-:W5:Y:S01]  /*0750*/  MUFU.RCP R0, R0 ;  /* 0x0000000000007308 */ /* 0x020f620000001000 */
[C---:B------:R-:W-:Y:S01]  /*0760*/  LOP3.LUT R18, R3.reuse, 0xd8, RZ, 0xfc, !PT ;  /* 0x000000d803127812 */ /* 0x040fe200078efcff */
[C---:B------:R-:W-:Y:S01]  /*0770*/  VIADD R82, R66.reuse, 0x6c ;  /* 0x0000006c42527836 */ /* 0x040fe20000000000 */
[----:B------:R-:W-:Y:S01]  /*0780*/  IABS R14, R17 ;  /* 0x00000011000e7213 */ /* 0x000fe20000000000 */
[C---:B------:R-:W-:Y:S01]  /*0790*/  VIADD R83, R66.reuse, 0x5c ;  /* 0x0000005c42537836 */ /* 0x040fe20000000000 */
[C---:B------:R-:W-:Y:S01]  /*07a0*/  LOP3.LUT R19, R3.reuse, 0xc8, RZ, 0xfc, !PT ;  /* 0x000000c803137812 */ /* 0x040fe200078efcff */
[C---:B------:R-:W-:Y:S01]  /*07b0*/  VIADD R84, R66.reuse, 0x4c ;  /* 0x0000004c42547836 */ /* 0x040fe20000000000 */
[C---:B------:R-:W-:Y:S01]  /*07c0*/  LOP3.LUT R21, R3.reuse, 0xc0, RZ, 0xfc, !PT ;  /* 0x000000c003157812 */ /* 0x040fe200078efcff */
[----:B------:R-:W-:Y:S01]  /*07d0*/  VIADD R85, R66, 0x3c ;  /* 0x0000003c42557836 */ /* 0x000fe20000000000 */
[C---:B------:R-:W-:Y:S01]  /*07e0*/  LOP3.LUT R20, R3.reuse, 0xc4, RZ, 0xfc, !PT ;  /* 0x000000c403147812 */ /* 0x040fe200078efcff */
[----:B--2---:R-:W-:Y:S01]  /*07f0*/  VIADD R6, R8, 0xffffffe ;  /* 0x0ffffffe08067836 */ /* 0x004fe20000000000 */
[C---:B------:R-:W-:Y:S01]  /*0800*/  LOP3.LUT R26, R3.reuse, 0xa8, RZ, 0xfc, !PT ;  /* 0x000000a8031a7812 */ /* 0x040fe200078efcff */
[C---:B------:R-:W-:Y:S01]  /*0810*/  VIADD R86, R66.reuse, 0x2c ;  /* 0x0000002c42567836 */ /* 0x040fe20000000000 */
[C---:B------:R-:W-:Y:S01]  /*0820*/  LOP3.LUT R24, R3.reuse, 0xb4, RZ, 0xfc, !PT ;  /* 0x000000b403187812 */ /* 0x040fe200078efcff */
[----:B------:R2:W0:Y:S01]  /*0830*/  F2I.FTZ.U32.TRUNC.NTZ R7, R6 ;  /* 0x0000000600077305 */ /* 0x000422000021f000 */
[----:B------:R-:W-:Y:S01]  /*0840*/  IABS R23, R26 ;  /* 0x0000001a00177213 */ /* 0x000fe20000000000 */
[----:B------:R-:W-:Y:S01]  /*0850*/  VIADD R87, R66, 0x1c ;  /* 0x0000001c42577836 */ /* 0x000fe20000000000 */
[C---:B------:R-:W-:Y:S01]  /*0860*/  LOP3.LUT R25, R3.reuse, 0xb0, RZ, 0xfc, !PT ;  /* 0x000000b003197812 */ /* 0x040fe200078efcff */
[----:B-----5:R-:W-:Y:S01]  /*0870*/  VIADD R4, R0, 0xffffffe ;  /* 0x0ffffffe00047836 */ /* 0x020fe20000000000 */
[----:B------:R-:W-:Y:S01]  /*0880*/  LOP3.LUT R0, R3, 0xf8, RZ, 0xfc, !PT ;  /* 0x000000f803007812 */ /* 0x000fe200078efcff */
[----:B-1----:R-:W-:Y:S01]  /*0890*/  IMAD R175, R175, R171, RZ ;  /* 0x000000abafaf7224 */ /* 0x002fe200078e02ff */
[----:B------:R-:W-:Y:S01]  /*08a0*/  IABS R22, R25 ;  /* 0x0000001900167213 */ /* 0x000fe20000000000 */
[----:B------:R1:W5:Y:S01]  /*08b0*/  F2I.FTZ.U32.TRUNC.NTZ R5, R4 ;  /* 0x0000000400057305 */ /* 0x000362000021f000 */
[----:B--2---:R-:W-:Y:S01]  /*08c0*/  IMAD.MOV.U32 R6, RZ, RZ, RZ ;  /* 0x000000ffff067224 */ /* 0x004fe200078e00ff */
[----:B------:R-:W-:Y:S01]  /*08d0*/  IABS R8, R0 ;  /* 0x0000000000087213 */ /* 0x000fe20000000000 */
[----:B------:R-:W-:Y:S01]  /*08e0*/  IMAD R172, R172, R171, RZ ;  /* 0x000000abacac7224 */ /* 0x000fe200078e02ff */
[----:B------:R-:W-:Y:S01]  /*08f0*/  ISETP.GE.AND P5, PT, R0, RZ, PT ;  /* 0x000000ff0000720c */ /* 0x000fe20003fa6270 */
[----:B------:R-:W2:Y:S01]  /*0900*/  LDCU UR8, c[0x0][0x3a0] ;  /* 0x00007400ff0877ac */ /* 0x000ea20008000800 */
[C---:B------:R-:W-:Y:S01]  /*0910*/  LOP3.LUT R27, R3.reuse, 0xa4, RZ, 0xfc, !PT ;  /* 0x000000a4031b7812 */ /* 0x040fe200078efcff */
[----:B0-----:R-:W-:Y:S01]  /*0920*/  IMAD.MOV R10, RZ, RZ, -R7 ;  /* 0x000000ffff0a7224 */ /* 0x001fe200078e0a07 */
[C---:B------:R-:W-:Y:S01]  /*0930*/  LOP3.LUT R28, R3.reuse, 0xa0, RZ, 0xfc, !PT ;  /* 0x000000a0031c7812 */ /* 0x040fe200078efcff */
[----:B------:R-:W-:Y:S01]  /*0940*/  USHF.L.U32 UR9, UR6, 0x6, URZ ;  /* 0x0000000606097899 */ /* 0x000fe200080006ff */
[----:B-1----:R-:W-:Y:S01]  /*0950*/  LOP3.LUT R4, R3, 0xf4, RZ, 0xfc, !PT ;  /* 0x000000f403047812 */ /* 0x002fe200078efcff */
[----:B------:R-:W-:Y:S01]  /*0960*/  IMAD R9, R10, R13, RZ ;  /* 0x0000000d0a097224 */ /* 0x000fe200078e02ff */
[----:B------:R-:W-:-:S02]  /*0970*/  IABS R10, R161 ;  /* 0x000000a1000a7213 */ /* 0x000fc40000000000 */
[----:B------:R-:W-:Y:S01]  /*0980*/  ISETP.GE.AND P1, PT, R4, RZ, PT ;  /* 0x000000ff0400720c */ /* 0x000fe20003f26270 */
[----:B------:R-:W-:Y:S01]  /*0990*/  IMAD.HI.U32 R6, R7, R9, R6 ;  /* 0x0000000907067227 */ /* 0x000fe200078e0006 */
[----:B------:R-:W-:Y:S02]  /*09a0*/  IABS R9, R4 ;  /* 0x0000000400097213 */ /* 0x000fe40000000000 */
[C---:B------:R-:W-:Y:S01]  /*09b0*/  LOP3.LUT R29, R3.reuse, 0x98, RZ, 0xfc, !PT ;  /* 0x00000098031d7812 */ /* 0x040fe200078efcff */
[----:B-----5:R-:W-:Y:S01]  /*09c0*/  IMAD.MOV R7, RZ, RZ, -R5 ;  /* 0x000000ffff077224 */ /* 0x020fe200078e0a05 */
[C---:B------:R-:W-:Y:S01]  /*09d0*/  LOP3.LUT R30, R3.reuse, 0x94, RZ, 0xfc, !PT ;  /* 0x00000094031e7812 */ /* 0x040fe200078efcff */
[----:B------:R-:W-:Y:S01]  /*09e0*/  IMAD.MOV.U32 R4, RZ, RZ, RZ ;  /* 0x000000ffff047224 */ /* 0x000fe200078e00ff */
[----:B------:R-:W-:Y:S01]  /*09f0*/  LOP3.LUT R31, R3, 0x80, RZ, 0xfc, !PT ;  /* 0x00000080031f7812 */ /* 0x000fe200078efcff */
[----:B------:R-:W-:Y:S01]  /*0a00*/  IMAD R7, R7, R2, RZ ;  /* 0x0000000207077224 */ /* 0x000fe200078e02ff */
[C---:B------:R-:W-:Y:S01]  /*0a10*/  LOP3.LUT R34, R3.reuse, 0x78, RZ, 0xfc, !PT ;  /* 0x0000007803227812 */ /* 0x040fe200078efcff */
[----:B------:R-:W-:Y:S01]  /*0a20*/  IMAD.HI.U32 R6, R6, R10, RZ ;  /* 0x0000000a06067227 */ /* 0x000fe200078e00ff */
[----:B------:R-:W-:-:S02]  /*0a30*/  LOP3.LUT R35, R3, 0x74, RZ, 0xfc, !PT ;  /* 0x0000007403237812 */ /* 0x000fc400078efcff */
[----:B------:R-:W-:Y:S01]  /*0a40*/  IABS R32, R34 ;  /* 0x0000002200207213 */ /* 0x000fe20000000000 */
[----:B------:R-:W-:Y:S01]  /*0a50*/  IMAD.HI.U32 R7, R5, R7, R4 ;  /* 0x0000000705077227 */ /* 0x000fe200078e0004 */
[----:B------:R-:W-:Y:S02]  /*0a60*/  IABS R33, R35 ;  /* 0x0000002300217213 */ /* 0x000fe40000000000 */
[C---:B------:R-:W-:Y:S01]  /*0a70*/  LOP3.LUT R38, R3.reuse, 0x64, RZ, 0xfc, !PT ;  /* 0x0000006403267812 */ /* 0x040fe200078efcff */
[----:B------:R-:W-:Y:S01]  /*0a80*/  IMAD.MOV R0, RZ, RZ, -R6 ;  /* 0x000000ffff007224 */ /* 0x000fe200078e0a06 */
[----:B------:R-:W-:Y:S01]  /*0a90*/  LOP3.LUT R39, R3, 0x60, RZ, 0xfc, !PT ;  /* 0x0000006003277812 */ /* 0x000fe200078efcff */
[----:B------:R-:W-:Y:S01]  /*0aa0*/  IMAD.MOV.U32 R5, RZ, RZ, R8 ;  /* 0x000000ffff057224 */ /* 0x000fe200078e0008 */
[----:B------:R-:W-:Y:S01]  /*0ab0*/  IABS R8, R12 ;  /* 0x0000000c00087213 */ /* 0x000fe20000000000 */
[----:B------:R-:W-:Y:S01]  /*0ac0*/  IMAD.MOV.U32 R6, RZ, RZ, R9 ;  /* 0x000000ffff067224 */ /* 0x000fe200078e0009 */
[----:B------:R-:W-:Y:S01]  /*0ad0*/  IABS R12, R16 ;  /* 0x00000010000c7213 */ /* 0x000fe20000000000 */
[----:B------:R-:W-:Y:S01]  /*0ae0*/  IMAD R10, R13, R0, R10 ;  /* 0x000000000d0a7224 */ /* 0x000fe200078e020a */
[----:B------:R-:W-:Y:S01]  /*0af0*/  IABS R36, R38 ;  /* 0x0000002600247213 */ /* 0x000fe20000000000 */
[----:B------:R-:W-:Y:S01]  /*0b00*/  IMAD.HI.U32 R0, R7, R5, RZ ;  /* 0x0000000507007227 */ /* 0x000fe200078e00ff */
[----:B------:R-:W-:-:S02]  /*0b10*/  IABS R37, R39 ;  /* 0x0000002700257213 */ /* 0x000fc40000000000 */
[----:B------:R-:W-:Y:S01]  /*0b20*/  ISETP.GT.U32.AND P2, PT, R13, R10, PT ;  /* 0x0000000a0d00720c */ /* 0x000fe20003f44070 */
[----:B------:R-:W-:Y:S01]  /*0b30*/  IMAD.HI.U32 R4, R7, R6, RZ ;  /* 0x0000000607047227 */ /* 0x000fe200078e00ff */
[C---:B------:R-:W-:Y:S02]  /*0b40*/  LOP3.LUT R44, R3.reuse, 0x54, RZ, 0xfc, !PT ;  /* 0x00000054032c7812 */ /* 0x040fe400078efcff */
[C---:B------:R-:W-:Y:S01]  /*0b50*/  LOP3.LUT R47, R3.reuse, 0x50, RZ, 0xfc, !PT ;  /* 0x00000050032f7812 */ /* 0x040fe200078efcff */
[----:B------:R-:W-:Y:S01]  /*0b60*/  IMAD.MOV R0, RZ, RZ, -R0 ;  /* 0x000000ffff007224 */ /* 0x000fe200078e0a00 */
[----:B------:R-:W-:Y:S01]  /*0b70*/  IABS R40, R44 ;  /* 0x0000002c00287213 */ /* 0x000fe20000000000 */
[----:B------:R-:W-:Y:S01]  /*0b80*/  IMAD.MOV R9, RZ, RZ, -R4 ;  /* 0x000000ffff097224 */ /* 0x000fe200078e0a04 */
[----:B------:R-:W-:Y:S01]  /*0b90*/  IABS R42, R47 ;  /* 0x0000002f002a7213 */ /* 0x000fe20000000000 */
[C---:B------:R-:W-:Y:S01]  /*0ba0*/  IMAD R4, R2.reuse, R0, R5 ;  /* 0x0000000002047224 */ /* 0x040fe200078e0205 */
[C---:B------:R-:W-:Y:S01]  /*0bb0*/  LOP3.LUT R50, R3.reuse, 0x44, RZ, 0xfc, !PT ;  /* 0x0000004403327812 */ /* 0x040fe200078efcff */
[----:B------:R-:W-:Y:S01]  /*0bc0*/  IMAD R6, R2, R9, R6 ;  /* 0x0000000902067224 */ /* 0x000fe200078e0206 */
[----:B------:R-:W-:Y:S01]  /*0bd0*/  LOP3.LUT R51, R3, 0x40, RZ, 0xfc, !PT ;  /* 0x0000004003337812 */ /* 0x000fe200078efcff */
[----:B------:R-:W-:Y:S01]  /*0be0*/  @!P2 IMAD.IADD R10, R10, 0x1, -R13 ;  /* 0x000000010a0aa824 */ /* 0x000fe200078e0a0d */
[C---:B------:R-:W-:Y:S01]  /*0bf0*/  ISETP.GT.U32.AND P4, PT, R2.reuse, R4, PT ;  /* 0x000000040200720c */ /* 0x040fe20003f84070 */
[----:B------:R-:W-:Y:S01]  /*0c00*/  IMAD.HI.U32 R0, R7, R8, RZ ;  /* 0x0000000807007227 */ /* 0x000fe200078e00ff */
[----:B------:R-:W-:-:S02]  /*0c10*/  ISETP.GT.U32.AND P2, PT, R2, R6, PT ;  /* 0x000000060200720c */ /* 0x000fc40003f44070 */
        /* <DEDUP_REMOVED lines=8> */
[----:B------:R-:W-:Y:S01]  /*0ca0*/  @!P4 IMAD.IADD R4, R4, 0x1, -R2 ;  /* 0x000000010404c824 */ /* 0x000fe200078e0a02 */
[C---:B------:R-:W-:Y:S01]  /*0cb0*/  LOP3.LUT R55, R3.reuse, 0x28, RZ, 0xfc, !PT ;  /* 0x0000002803377812 */ /* 0x040fe200078efcff */
[C---:B------:R-:W-:Y:S01]  /*0cc0*/  IMAD R5, R2.reuse, R9, R8 ;  /* 0x0000000902057224 */ /* 0x040fe200078e0208 */
[----:B------:R-:W-:Y:S01]  /*0cd0*/  LOP3.LUT R59, R3, 0x10, RZ, 0xfc, !PT ;  /* 0x00000010033b7812 */ /* 0x000fe200078efcff */
[----:B------:R-:W-:Y:S01]  /*0ce0*/  IMAD.MOV.U32 R9, RZ, RZ, R12 ;  /* 0x000000ffff097224 */ /* 0x000fe200078e000c */
[C---:B------:R-:W-:Y:S01]  /*0cf0*/  ISETP.GT.U32.AND P6, PT, R2.reuse, R4, PT ;  /* 0x000000040200720c */ /* 0x040fe20003fc4070 */
[C---:B------:R-:W-:Y:S01]  /*0d00*/  IMAD R8, R2.reuse, R0, R11 ;  /* 0x0000000002087224 */ /* 0x040fe200078e020b */
[----:B------:R-:W-:Y:S01]  /*0d10*/  ISETP.GT.U32.AND P4, PT, R2, R5, PT ;  /* 0x000000050200720c */ /* 0x000fe20003f84070 */
[----:B------:R-:W-:Y:S01]  /*0d20*/  @!P2 IMAD.IADD R6, R6, 0x1, -R2 ;  /* 0x000000010606a824 */ /* 0x000fe200078e0a02 */
[----:B------:R-:W-:Y:S01]  /*0d30*/  ISETP.NE.AND P2, PT, R48, RZ, PT ;  /* 0x000000ff3000720c */ /* 0x000fe20003f45270 */
[----:B------:R-:W-:Y:S01]  /*0d40*/  IMAD.HI.U32 R0, R7, R9, RZ ;  /* 0x0000000907007227 */ /* 0x000fe200078e00ff */
[----:B------:R-:W-:-:S02]  /*0d50*/  LOP3.LUT R69, R3, 0x4, RZ, 0xfc, !PT ;  /* 0x0000000403457812 */ /* 0x000fc400078efcff */
[----:B------:R-:W-:Y:S01]  /*0d60*/  IABS R65, R83 ;  /* 0x0000005300417213 */ /* 0x000fe20000000000 */
[----:B------:R-:W-:Y:S01]  /*0d70*/  IMAD.MOV.U32 R12, RZ, RZ, R14 ;  /* 0x000000ffff0c7224 */ /* 0x000fe200078e000e */
[----:B------:R-:W-:Y:S01]  /*0d80*/  IABS R75, R69 ;  /* 0x00000045004b7213 */ /* 0x000fe20000000000 */
[----:B------:R-:W-:Y:S01]  /*0d90*/  IMAD.MOV R11, RZ, RZ, -R0 ;  /* 0x000000ffff0b7224 */ /* 0x000fe200078e0a00 */
[----:B------:R-:W-:Y:S01]  /*0da0*/  IABS R67, R84 ;  /* 0x0000005400437213 */ /* 0x000fe20000000000 */
[----:B------:R-:W-:Y:S01]  /*0db0*/  @!P6 IMAD.IADD R4, R4, 0x1, -R2 ;  /* 0x000000010404e824 */ /* 0x000fe200078e0a02 */
[----:B------:R-:W-:Y:S01]  /*0dc0*/  ISETP.GT.U32.AND P6, PT, R2, R6, PT ;  /* 0x000000060200720c */ /* 0x000fe20003fc4070 */
[----:B------:R-:W-:Y:S01]  /*0dd0*/  IMAD.HI.U32 R0, R7, R12, RZ ;  /* 0x0000000c07007227 */ /* 0x000fe200078e00ff */
[----:B------:R-:W-:Y:S02]  /*0de0*/  IABS R71, R86 ;  /* 0x0000005600477213 */ /* 0x000fe40000000000 */
[----:B------:R-:W-:Y:S01]  /*0df0*/  IABS R72, R87 ;  /* 0x0000005700487213 */ /* 0x000fe20000000000 */
[----:B------:R-:W-:Y:S01]  /*0e00*/  @!P3 IMAD.IADD R10, R10, 0x1, -R13 ;  /* 0x000000010a0ab824 */ /* 0x000fe200078e0a0d */
[----:B------:R-:W-:Y:S01]  /*0e10*/  ISETP.GE.AND P3, PT, R161, RZ, PT ;  /* 0x000000ffa100720c */ /* 0x000fe20003f66270 */
[----:B------:R-:W-:Y:S01]  /*0e20*/  IMAD R9, R2, R11, R9 ;  /* 0x0000000b02097224 */ /* 0x000fe200078e0209 */
[----:B------:R-:W-:Y:S01]  /*0e30*/  IABS R13, R18 ;  /* 0x00000012000d7213 */ /* 0x000fe20000000000 */
[----:B------:R-:W-:Y:S01]  /*0e40*/  IMAD.MOV R11, RZ, RZ, -R0 ;  /* 0x000000ffff0b7224 */ /* 0x000fe200078e0a00 */
[----:B------:R-:W-:Y:S01]  /*0e50*/  IABS R76, R3 ;  /* 0x00000003004c7213 */ /* 0x000fe20000000000 */
[----:B------:R-:W-:Y:S01]  /*0e60*/  IMAD.MOV.U32 R0, RZ, RZ, R10 ;  /* 0x000000ffff007224 */ /* 0x000fe200078e000a */
[----:B------:R-:W-:Y:S01]  /*0e70*/  LOP3.LUT R173, R174, 0x20, RZ, 0xfc, !PT ;  /* 0x00000020aead7812 */ /* 0x000fe200078efcff */
[----:B------:R-:W-:Y:S01]  /*0e80*/  IMAD R10, R2, R11, R12 ;  /* 0x0000000b020a7224 */ /* 0x000fe200078e020c */
[----:B------:R-:W-:Y:S01]  /*0e90*/  LOP3.LUT R176, R53, 0x3f, RZ, 0xc0, !PT ;  /* 0x0000003f35b07812 */ /* 0x000fe200078ec0ff */
[----:B------:R-:W-:-:S02]  /*0ea0*/  @!P6 IMAD.IADD R6, R6, 0x1, -R2 ;  /* 0x000000010606e824 */ /* 0x000fc400078e0a02 */
[----:B------:R-:W-:Y:S01]  /*0eb0*/  @!P4 IMAD.IADD R5, R5, 0x1, -R2 ;  /* 0x000000010505c824 */ /* 0x000fe200078e0a02 */
[C---:B------:R-:W-:Y:S01]  /*0ec0*/  ISETP.GT.U32.AND P6, PT, R2.reuse, R10, PT ;  /* 0x0000000a0200720c */ /* 0x040fe20003fc4070 */
[----:B------:R-:W-:Y:S01]  /*0ed0*/  @!P5 IMAD.MOV R4, RZ, RZ, -R4 ;  /* 0x000000ffff04d224 */ /* 0x000fe200078e0a04 */
[----:B------:R-:W-:Y:S01]  /*0ee0*/  ISETP.GE.AND P5, PT, R15, RZ, PT ;  /* 0x000000ff0f00720c */ /* 0x000fe20003fa6270 */
[----:B------:R-:W-:Y:S01]  /*0ef0*/  IMAD.HI.U32 R11, R7, R13, RZ ;  /* 0x0000000d070b7227 */ /* 0x000fe200078e00ff */
[C---:B------:R-:W-:Y:S02]  /*0f00*/  LOP3.LUT R15, R3.reuse, 0xd4, RZ, 0xfc, !PT ;  /* 0x000000d4030f7812 */ /* 0x040fe400078efcff */
[C---:B------:R-:W-:Y:S01]  /*0f10*/  ISETP.GT.U32.AND P4, PT, R2.reuse, R8, PT ;  /* 0x000000080200720c */ /* 0x040fe20003f84070 */
[----:B------:R-:W-:Y:S01]  /*0f20*/  @!P3 IMAD.MOV R0, RZ, RZ, -R0 ;  /* 0x000000ffff00b224 */ /* 0x000fe200078e0a00 */
[----:B------:R-:W-:Y:S01]  /*0f30*/  ISETP.GT.U32.AND P3, PT, R2, R5, PT ;  /* 0x000000050200720c */ /* 0x000fe20003f64070 */
[----:B------:R-:W-:Y:S01]  /*0f40*/  IMAD.MOV R11, RZ, RZ, -R11 ;  /* 0x000000ffff0b7224 */ /* 0x000fe200078e0a0b */
[----:B------:R-:W-:Y:S01]  /*0f50*/  IABS R12, R15 ;  /* 0x0000000f000c7213 */ /* 0x000fe20000000000 */
[----:B------:R-:W-:Y:S01]  /*0f60*/  @!P1 IMAD.MOV R6, RZ, RZ, -R6 ;  /* 0x000000ffff069224 */ /* 0x000fe200078e0a06 */
[----:B------:R-:W-:Y:S01]  /*0f70*/  @!P2 LOP3.LUT R0, RZ, R48, RZ, 0x33, !PT ;  /* 0x00000030ff00a212 */ /* 0x000fe200078e33ff */
[----:B------:R-:W-:Y:S01]  /*0f80*/  @!P6 IMAD.IADD R10, R10, 0x1, -R2 ;  /* 0x000000010a0ae824 */ /* 0x000fe200078e0a02 */
[C---:B------:R-:W-:Y:S01]  /*0f90*/  ISETP.GT.U32.AND P2, PT, R2.reuse, R9, PT ;  /* 0x000000090200720c */ /* 0x040fe20003f44070 */
[C---:B------:R-:W-:Y:S01]  /*0fa0*/  IMAD R11, R2.reuse, R11, R13 ;  /* 0x0000000b020b7224 */ /* 0x040fe200078e020d */
[----:B------:R-:W-:Y:S01]  /*0fb0*/  LOP3.LUT R48, R3, 0x48, RZ, 0xfc, !PT ;  /* 0x0000004803307812 */ /* 0x000fe200078efcff */
[----:B------:R-:W-:Y:S01]  /*0fc0*/  IMAD.MOV.U32 R13, RZ, RZ, R12 ;  /* 0x000000ffff0d7224 */ /* 0x000fe200078e000c */
[----:B------:R-:W-:Y:S01]  /*0fd0*/  ISETP.GT.U32.AND P6, PT, R2, R10, PT ;  /* 0x0000000a0200720c */ /* 0x000fe20003fc4070 */
[----:B------:R-:W-:Y:S01]  /*0fe0*/  @!P4 IMAD.IADD R8, R8, 0x1, -R2 ;  /* 0x000000010808c824 */ /* 0x000fe200078e0a02 */
[----:B------:R-:W-:Y:S01]  /*0ff0*/  ISETP.GE.AND P4, PT, R17, RZ, PT ;  /* 0x000000ff1100720c */ /* 0x000fe20003f86270 */
[----:B------:R-:W-:Y:S01]  /*1000*/  IMAD.HI.U32 R12, R7, R13, RZ ;  /* 0x0000000d070c7227 */ /* 0x000fe200078e00ff */
[----:B------:R-:W-:-:S02]  /*1010*/  IABS R17, R20 ;  /* 0x0000001400117213 */ /* 0x000fc40000000000 */
[----:B------:R-:W-:Y:S01]  /*1020*/  IABS R43, R48 ;  /* 0x00000030002b7213 */ /* 0x000fe20000000000 */
[----:B------:R-:W-:Y:S01]  /*1030*/  @!P3 IMAD.IADD R5, R5, 0x1, -R2 ;  /* 0x000000010505b824 */ /* 0x000fe200078e0a02 */
[----:B------:R-:W-:Y:S01]  /*1040*/  ISETP.GE.AND P3, PT, R16, RZ, PT ;  /* 0x000000ff1000720c */ /* 0x000fe20003f66270 */
[----:B------:R-:W-:Y:S01]  /*1050*/  IMAD.MOV R12, RZ, RZ, -R12 ;  /* 0x000000ffff0c7224 */ /* 0x000fe200078e0a0c */
[----:B------:R-:W-:Y:S01]  /*1060*/  LOP3.LUT R16, R3, 0xd0, RZ, 0xfc, !PT ;  /* 0x000000d003107812 */ /* 0x000fe200078efcff */
[--C-:B------:R-:W-:Y:S01]  /*1070*/  @!P2 IMAD.IADD R9, R9, 0x1, -R2.reuse ;  /* 0x000000010909a824 */ /* 0x100fe200078e0a02 */
[C---:B------:R-:W-:Y:S01]  /*1080*/  ISETP.GT.U32.AND P2, PT, R2.reuse, R8, PT ;  /* 0x000000080200720c */ /* 0x040fe20003f44070 */
[----:B------:R-:W-:Y:S01]  /*1090*/  @!P0 IMAD.MOV R5, RZ, RZ, -R5 ;  /* 0x000000ffff058224 */ /* 0x000fe200078e0a05 */
[----:B------:R-:W-:Y:S01]  /*10a0*/  IABS R14, R16 ;  /* 0x00000010000e7213 */ /* 0x000fe20000000000 */
[C---:B------:R-:W-:Y:S01]  /*10b0*/  IMAD R12, R2.reuse, R12, R13 ;  /* 0x0000000c020c7224 */ /* 0x040fe200078e020d */
[----:B------:R-:W-:Y:S01]  /*10c0*/  ISETP.GT.U32.AND P0, PT, R2, R11, PT ;  /* 0x0000000b0200720c */ /* 0x000fe20003f04070 */
[----:B------:R-:W-:Y:S01]  /*10d0*/  @!P6 IMAD.IADD R10, R10, 0x1, -R2 ;  /* 0x000000010a0ae824 */ /* 0x000fe200078e0a02 */
[C---:B------:R-:W-:Y:S01]  /*10e0*/  ISETP.GT.U32.AND P1, PT, R2.reuse, R9, PT ;  /* 0x000000090200720c */ /* 0x040fe20003f24070 */
[----:B------:R-:W-:Y:S01]  /*10f0*/  IMAD.HI.U32 R13, R7, R14, RZ ;  /* 0x0000000e070d7227 */ /* 0x000fe200078e00ff */
[----:B------:R-:W-:-:S03]  /*1100*/  ISETP.GT.U32.AND P6, PT, R2, R12, PT ;  /* 0x0000000c0200720c */ /* 0x000fc60003fc4070 */
[----:B------:R-:W-:Y:S02]  /*1110*/  IMAD.MOV R13, RZ, RZ, -R13 ;  /* 0x000000ffff0d7224 */ /* 0x000fe400078e0a0d */
[----:B------:R-:W-:Y:S01]  /*1120*/  @!P2 IMAD.IADD R8, R8, 0x1, -R2 ;  /* 0x000000010808a824 */ /* 0x000fe200078e0a02 */
[----:B------:R-:W-:Y:S01]  /*1130*/  ISETP.GE.AND P2, PT, R18, RZ, PT ;  /* 0x000000ff1200720c */ /* 0x000fe20003f46270 */
[----:B------:R-:W-:Y:S01]  /*1140*/  IMAD R13, R2, R13, R14 ;  /* 0x0000000d020d7224 */ /* 0x000fe200078e020e */
[----:B------:R-:W-:Y:S01]  /*1150*/  IABS R18, R21 ;  /* 0x0000001500127213 */ /* 0x000fe20000000000 */
[----:B------:R-:W-:Y:S01]  /*1160*/  @!P0 IMAD.IADD R11, R11, 0x1, -R2 ;  /* 0x000000010b0b8824 */ /* 0x000fe200078e0a02 */
[----:B------:R-:W-:Y:S01]  /*1170*/  ISETP.GE.AND P0, PT, R16, RZ, PT ;  /* 0x000000ff1000720c */ /* 0x000fe20003f06270 */
[----:B------:R-:W-:Y:S01]  /*1180*/  @!P5 IMAD.MOV R8, RZ, RZ, -R8 ;  /* 0x000000ffff08d224 */ /* 0x000fe200078e0a08 */
[----:B------:R-:W-:Y:S01]  /*1190*/  ISETP.GT.U32.AND P5, PT, R2, R13, PT ;  /* 0x0000000d0200720c */ /* 0x000fe20003fa4070 */
[--C-:B------:R-:W-:Y:S01]  /*11a0*/  @!P6 IMAD.IADD R12, R12, 0x1, -R2.reuse ;  /* 0x000000010c0ce824 */ /* 0x100fe200078e0a02 */
[----:B------:R-:W-:Y:S01]  /*11b0*/  ISETP.GT.U32.AND P6, PT, R2, R11, PT ;  /* 0x0000000b0200720c */ /* 0x000fe20003fc4070 */
[----:B------:R-:W-:Y:S01]  /*11c0*/  @!P1 IMAD.IADD R9, R9, 0x1, -R2 ;  /* 0x0000000109099824 */ /* 0x000fe200078e0a02 */
[----:B------:R-:W-:Y:S01]  /*11d0*/  ISETP.GE.AND P1, PT, R15, RZ, PT ;  /* 0x000000ff0f00720c */ /* 0x000fe20003f26270 */
[----:B------:R-:W-:Y:S01]  /*11e0*/  IMAD.HI.U32 R16, R7, R18, RZ ;  /* 0x0000001207107227 */ /* 0x000fe200078e00ff */
[----:B------:R-:W-:-:S03]  /*11f0*/  IABS R15, R19 ;  /* 0x00000013000f7213 */ /* 0x000fc60000000000 */
[----:B------:R-:W-:Y:S01]  /*1200*/  @!P3 IMAD.MOV R9, RZ, RZ, -R9 ;  /* 0x000000ffff09b224 */ /* 0x000fe200078e0a09 */
[----:B------:R-:W-:Y:S01]  /*1210*/  ISETP.GT.U32.AND P3, PT, R2, R12, PT ;  /* 0x0000000c0200720c */ /* 0x000fe20003f64070 */
[----:B------:R-:W-:-:S04]  /*1220*/  IMAD.HI.U32 R14, R7, R15, RZ ;  /* 0x0000000f070e7227 */ /* 0x000fc800078e00ff */
[----:B------:R-:W-:Y:S02]  /*1230*/  IMAD.MOV R14, RZ, RZ, -R14 ;  /* 0x000000ffff0e7224 */ /* 0x000fe400078e0a0e */
[--C-:B------:R-:W-:Y:S02]  /*1240*/  @!P6 IMAD.IADD R11, R11, 0x1, -R2.reuse ;  /* 0x000000010b0be824 */ /* 0x100fe400078e0a02 */
[----:B------:R-:W-:Y:S01]  /*1250*/  @!P5 IMAD.IADD R13, R13, 0x1, -R2 ;  /* 0x000000010d0dd824 */ /* 0x000fe200078e0a02 */
[----:B------:R-:W-:Y:S01]  /*1260*/  ISETP.GE.AND P5, PT, R21, RZ, PT ;  /* 0x000000ff1500720c */ /* 0x000fe20003fa6270 */
[C---:B------:R-:W-:Y:S01]  /*1270*/  IMAD R14, R2.reuse, R14, R15 ;  /* 0x0000000e020e7224 */ /* 0x040fe200078e020f */
[----:B------:R-:W-:Y:S01]  /*1280*/  IABS R21, R24 ;  /* 0x0000001800157213 */ /* 0x000fe20000000000 */
[----:B------:R-:W-:Y:S01]  /*1290*/  @!P2 IMAD.MOV R11, RZ, RZ, -R11 ;  /* 0x000000ffff0ba224 */ /* 0x000fe200078e0a0b */
[C---:B------:R-:W-:Y:S01]  /*12a0*/  ISETP.GT.U32.AND P2, PT, R2.reuse, R13, PT ;  /* 0x0000000d0200720c */ /* 0x040fe20003f44070 */
[----:B------:R-:W-:Y:S01]  /*12b0*/  @!P4 IMAD.MOV R10, RZ, RZ, -R10 ;  /* 0x000000ffff0ac224 */ /* 0x000fe200078e0a0a */
[----:B------:R-:W-:Y:S01]  /*12c0*/  ISETP.GE.AND P4, PT, R19, RZ, PT ;  /* 0x000000ff1300720c */ /* 0x000fe20003f86270 */
[----:B------:R-:W-:Y:S01]  /*12d0*/  IMAD.MOV R19, RZ, RZ, -R16 ;  /* 0x000000ffff137224 */ /* 0x000fe200078e0a10 */
[----:B------:R-:W-:Y:S01]  /*12e0*/  ISETP.GT.U32.AND P6, PT, R2, R14, PT ;  /* 0x0000000e0200720c */ /* 0x000fe20003fc4070 */
[----:B------:R-:W-:-:S04]  /*12f0*/  IMAD.HI.U32 R15, R7, R17, RZ ;  /* 0x00000011070f7227 */ /* 0x000fc800078e00ff */
[----:B------:R-:W-:Y:S02]  /*1300*/  IMAD R16, R2, R19, R18 ;  /* 0x0000001302107224 */ /* 0x000fe400078e0212 */
[--C-:B------:R-:W-:Y:S01]  /*1310*/  @!P3 IMAD.IADD R12, R12, 0x1, -R2.reuse ;  /* 0x000000010c0cb824 */ /* 0x100fe200078e0a02 */
[----:B------:R-:W-:Y:S01]  /*1320*/  ISETP.GE.AND P3, PT, R20, RZ, PT ;  /* 0x000000ff1400720c */ /* 0x000fe20003f66270 */
[--C-:B------:R-:W-:Y:S01]  /*1330*/  @!P2 IMAD.IADD R13, R13, 0x1, -R2.reuse ;  /* 0x000000010d0da824 */ /* 0x100fe200078e0a02 */
[----:B------:R-:W-:Y:S01]  /*1340*/  ISETP.GT.U32.AND P2, PT, R2, R16, PT ;  /* 0x000000100200720c */ /* 0x000fe20003f44070 */
[----:B------:R-:W-:Y:S01]  /*1350*/  IMAD.MOV R15, RZ, RZ, -R15 ;  /* 0x000000ffff0f7224 */ /* 0x000fe200078e0a0f */
[----:B------:R-:W-:Y:S01]  /*1360*/  LOP3.LUT R20, R3, 0xb8, RZ, 0xfc, !PT ;  /* 0x000000b803147812 */ /* 0x000fe200078efcff */
[----:B------:R-:W-:Y:S02]  /*1370*/  @!P6 IMAD.IADD R14, R14, 0x1, -R2 ;  /* 0x000000010e0ee824 */ /* 0x000fe400078e0a02 */
[C---:B------:R-:W-:Y:S01]  /*1380*/  IMAD R15, R2.reuse, R15, R17 ;  /* 0x0000000f020f7224 */ /* 0x040fe200078e0211 */
[----:B------:R-:W-:Y:S01]  /*1390*/  IABS R18, R20 ;  /* 0x0000001400127213 */ /* 0x000fe20000000000 */
[----:B------:R-:W-:Y:S01]  /*13a0*/  @!P1 IMAD.MOV R12, RZ, RZ, -R12 ;  /* 0x000000ffff0c9224 */ /* 0x000fe200078e0a0c */
[C---:B------:R-:W-:Y:S01]  /*13b0*/  ISETP.GT.U32.AND P6, PT, R2.reuse, R14, PT ;  /* 0x0000000e0200720c */ /* 0x040fe20003fc4070 */
[----:B------:R-:W-:Y:S01]  /*13c0*/  @!P0 IMAD.MOV R13, RZ, RZ, -R13 ;  /* 0x000000ffff0d8224 */ /* 0x000fe200078e0a0d */
[----:B------:R-:W-:Y:S01]  /*13d0*/  ISETP.GT.U32.AND P1, PT, R2, R15, PT ;  /* 0x0000000f0200720c */ /* 0x000fe20003f24070 */
[----:B------:R-:W-:-:S04]  /*13e0*/  IMAD.HI.U32 R17, R7, R18, RZ ;  /* 0x0000001207117227 */ /* 0x000fc800078e00ff */
[----:B------:R-:W-:Y:S02]  /*13f0*/  @!P2 IMAD.IADD R16, R16, 0x1, -R2 ;  /* 0x000000011010a824 */ /* 0x000fe400078e0a02 */
[----:B------:R-:W-:Y:S02]  /*1400*/  IMAD.MOV R17, RZ, RZ, -R17 ;  /* 0x000000ffff117224 */ /* 0x000fe400078e0a11 */
[----:B------:R-:W-:Y:S01]  /*1410*/  IMAD.HI.U32 R19, R7, R22, RZ ;  /* 0x0000001607137227 */ /* 0x000fe200078e00ff */
[----:B------:R-:W-:-:S03]  /*1420*/  ISETP.GT.U32.AND P2, PT, R2, R16, PT ;  /* 0x000000100200720c */ /* 0x000fc60003f44070 */
[----:B------:R-:W-:Y:S02]  /*1430*/  IMAD R17, R2, R17, R18 ;  /* 0x0000001102117224 */ /* 0x000fe400078e0212 */
[--C-:B------:R-:W-:Y:S01]  /*1440*/  @!P6 IMAD.IADD R14, R14, 0x1, -R2.reuse ;  /* 0x000000010e0ee824 */ /* 0x100fe200078e0a02 */
[----:B------:R-:W-:Y:S01]  /*1450*/  ISETP.GE.AND P6, PT, R20, RZ, PT ;  /* 0x000000ff1400720c */ /* 0x000fe20003fc6270 */
[----:B------:R-:W-:Y:S01]  /*1460*/  @!P1 IMAD.IADD R15, R15, 0x1, -R2 ;  /* 0x000000010f0f9824 */ /* 0x000fe200078e0a02 */
[----:B------:R-:W-:Y:S01]  /*1470*/  ISETP.GT.U32.AND P1, PT, R2, R17, PT ;  /* 0x000000110200720c */ /* 0x000fe20003f24070 */
[----:B------:R-:W-:-:S03]  /*1480*/  IMAD.HI.U32 R20, R7, R23, RZ ;  /* 0x0000001707147227 */ /* 0x000fc600078e00ff */
[----:B------:R-:W-:Y:S01]  /*1490*/  ISETP.GT.U32.AND P0, PT, R2, R15, PT ;  /* 0x0000000f0200720c */ /* 0x000fe20003f04070 */
[----:B------:R-:W-:Y:S02]  /*14a0*/  IMAD.MOV R20, RZ, RZ, -R20 ;  /* 0x000000ffff147224 */ /* 0x000fe400078e0a14 */
[----:B------:R-:W-:-:S04]  /*14b0*/  IMAD.HI.U32 R18, R7, R21, RZ ;  /* 0x0000001507127227 */ /* 0x000fc800078e00ff */
[----:B------:R-:W-:Y:S02]  /*14c0*/  IMAD R20, R2, R20, R23 ;  /* 0x0000001402147224 */ /* 0x000fe400078e0217 */
[----:B------:R-:W-:Y:S02]  /*14d0*/  @!P2 IMAD.IADD R16, R16, 0x1, -R2 ;  /* 0x000000011010a824 */ /* 0x000fe400078e0a02 */
[----:B------:R-:W-:Y:S02]  /*14e0*/  IMAD.MOV R18, RZ, RZ, -R18 ;  /* 0x000000ffff127224 */ /* 0x000fe400078e0a12 */
[----:B------:R-:W-:Y:S01]  /*14f0*/  @!P5 IMAD.MOV R16, RZ, RZ, -R16 ;  /* 0x000000ffff10d224 */ /* 0x000fe200078e0a10 */
[C---:B------:R-:W-:Y:S01]  /*1500*/  ISETP.GT.U32.AND P5, PT, R2.reuse, R20, PT ;  /* 0x000000140200720c */ /* 0x040fe20003fa4070 */
[----:B------:R-:W-:Y:S02]  /*1510*/  IMAD.MOV R19, RZ, RZ, -R19 ;  /* 0x000000ffff137224 */ /* 0x000fe400078e0a13 */
[----:B------:R-:W-:-:S02]  /*1520*/  IMAD R18, R2, R18, R21 ;  /* 0x0000001202127224 */ /* 0x000fc400078e0215 */
[----:B------:R-:W-:Y:S02]  /*1530*/  @!P1 IMAD.IADD R17, R17, 0x1, -R2 ;  /* 0x0000000111119824 */ /* 0x000fe400078e0a02 */
[C---:B------:R-:W-:Y:S01]  /*1540*/  IMAD R19, R2.reuse, R19, R22 ;  /* 0x0000001302137224 */ /* 0x040fe200078e0216 */
[----:B------:R-:W-:Y:S01]  /*1550*/  IABS R22, R27 ;  /* 0x0000001b00167213 */ /* 0x000fe20000000000 */
[----:B------:R-:W-:Y:S01]  /*1560*/  @!P0 IMAD.IADD R15, R15, 0x1, -R2 ;  /* 0x000000010f0f8824 */ /* 0x000fe200078e0a02 */
[C---:B------:R-:W-:Y:S01]  /*1570*/  ISETP.GT.U32.AND P1, PT, R2.reuse, R17, PT ;  /* 0x000000110200720c */ /* 0x040fe20003f24070 */
[----:B------:R-:W-:Y:S01]  /*1580*/  @!P4 IMAD.MOV R14, RZ, RZ, -R14 ;  /* 0x000000ffff0ec224 */ /* 0x000fe200078e0a0e */
[----:B------:R-:W-:Y:S01]  /*1590*/  ISETP.GT.U32.AND P0, PT, R2, R18, PT ;  /* 0x000000120200720c */ /* 0x000fe20003f04070 */
[----:B------:R-:W-:Y:S01]  /*15a0*/  IMAD.HI.U32 R21, R7, R22, RZ ;  /* 0x0000001607157227 */ /* 0x000fe200078e00ff */
[----:B------:R-:W-:Y:S02]  /*15b0*/  ISETP.GE.AND P4, PT, R24, RZ, PT ;  /* 0x000000ff1800720c */ /* 0x000fe40003f86270 */
[----:B------:R-:W-:Y:S01]  /*15c0*/  IABS R24, R28 ;  /* 0x0000001c00187213 */ /* 0x000fe20000000000 */
[----:B------:R-:W-:Y:S01]  /*15d0*/  @!P5 IMAD.IADD R20, R20, 0x1, -R2 ;  /* 0x000000011414d824 */ /* 0x000fe200078e0a02 */
[----:B------:R-:W-:Y:S01]  /*15e0*/  ISETP.GT.U32.AND P2, PT, R2, R19, PT ;  /* 0x000000130200720c */ /* 0x000fe20003f44070 */
[----:B------:R-:W-:-:S02]  /*15f0*/  IMAD.MOV R21, RZ, RZ, -R21 ;  /* 0x000000ffff157224 */ /* 0x000fc400078e0a15 */
[----:B------:R-:W-:Y:S01]  /*1600*/  @!P3 IMAD.MOV R15, RZ, RZ, -R15 ;  /* 0x000000ffff0fb224 */ /* 0x000fe200078e0a0f */
[----:B------:R-:W-:Y:S01]  /*1610*/  ISETP.GT.U32.AND P5, PT, R2, R20, PT ;  /* 0x000000140200720c */ /* 0x000fe20003fa4070 */
[--C-:B------:R-:W-:Y:S01]  /*1620*/  @!P1 IMAD.IADD R17, R17, 0x1, -R2.reuse ;  /* 0x0000000111119824 */ /* 0x100fe200078e0a02 */
[----:B------:R-:W-:Y:S01]  /*1630*/  ISETP.GE.AND P3, PT, R25, RZ, PT ;  /* 0x000000ff1900720c */ /* 0x000fe20003f66270 */
[----:B------:R-:W-:Y:S01]  /*1640*/  @!P0 IMAD.IADD R18, R18, 0x1, -R2 ;  /* 0x0000000112128824 */ /* 0x000fe200078e0a02 */
[----:B------:R-:W-:Y:S01]  /*1650*/  ISETP.GE.AND P1, PT, R26, RZ, PT ;  /* 0x000000ff1a00720c */ /* 0x000fe20003f26270 */
[C---:B------:R-:W-:Y:S01]  /*1660*/  IMAD R21, R2.reuse, R21, R22 ;  /* 0x0000001502157224 */ /* 0x040fe200078e0216 */
[----:B------:R-:W-:Y:S01]  /*1670*/  IABS R26, R29 ;  /* 0x0000001d001a7213 */ /* 0x000fe20000000000 */
[----:B------:R-:W-:Y:S01]  /*1680*/  IMAD.HI.U32 R22, R7, R24, RZ ;  /* 0x0000001807167227 */ /* 0x000fe200078e00ff */
[----:B------:R-:W-:-:S03]  /*1690*/  ISETP.GT.U32.AND P0, PT, R2, R18, PT ;  /* 0x000000120200720c */ /* 0x000fc60003f04070 */
[----:B------:R-:W-:Y:S01]  /*16a0*/  @!P6 IMAD.MOV R17, RZ, RZ, -R17 ;  /* 0x000000ffff11e224 */ /* 0x000fe200078e0a11 */
[----:B------:R-:W-:Y:S01]  /*16b0*/  ISETP.GT.U32.AND P6, PT, R2, R21, PT ;  /* 0x000000150200720c */ /* 0x000fe20003fc4070 */
[----:B------:R-:W-:Y:S02]  /*16c0*/  IMAD.MOV R25, RZ, RZ, -R22 ;  /* 0x000000ffff197224 */ /* 0x000fe400078e0a16 */
[----:B------:R-:W-:-:S04]  /*16d0*/  IMAD.HI.U32 R23, R7, R26, RZ ;  /* 0x0000001a07177227 */ /* 0x000fc800078e00ff */
[----:B------:R-:W-:Y:S01]  /*16e0*/  IMAD R22, R2, R25, R24 ;  /* 0x0000001902167224 */ /* 0x000fe200078e0218 */
[----:B------:R-:W-:Y:S01]  /*16f0*/  LOP3.LUT R25, R3, 0x90, RZ, 0xfc, !PT ;  /* 0x0000009003197812 */ /* 0x000fe200078efcff */
[--C-:B------:R-:W-:Y:S02]  /*1700*/  @!P5 IMAD.IADD R20, R20, 0x1, -R2.reuse ;  /* 0x000000011414d824 */ /* 0x100fe400078e0a02 */
[----:B------:R-:W-:Y:S01]  /*1710*/  IMAD.MOV R23, RZ, RZ, -R23 ;  /* 0x000000ffff177224 */ /* 0x000fe200078e0a17 */
[----:B------:R-:W-:Y:S01]  /*1720*/  ISETP.GT.U32.AND P5, PT, R2, R22, PT ;  /* 0x000000160200720c */ /* 0x000fe20003fa4070 */
[--C-:B------:R-:W-:Y:S02]  /*1730*/  @!P2 IMAD.IADD R19, R19, 0x1, -R2.reuse ;  /* 0x000000011313a824 */ /* 0x100fe400078e0a02 */
[--C-:B------:R-:W-:Y:S01]  /*1740*/  @!P0 IMAD.IADD R18, R18, 0x1, -R2.reuse ;  /* 0x0000000112128824 */ /* 0x100fe200078e0a02 */
[----:B------:R-:W-:Y:S01]  /*1750*/  ISETP.GE.AND P0, PT, R27, RZ, PT ;  /* 0x000000ff1b00720c */ /* 0x000fe20003f06270 */
[----:B------:R-:W-:Y:S01]  /*1760*/  @!P6 IMAD.IADD R21, R21, 0x1, -R2 ;  /* 0x000000011515e824 */ /* 0x000fe200078e0a02 */
[C---:B------:R-:W-:Y:S01]  /*1770*/  ISETP.GT.U32.AND P2, PT, R2.reuse, R19, PT ;  /* 0x000000130200720c */ /* 0x040fe20003f44070 */
[C---:B------:R-:W-:Y:S01]  /*1780*/  IMAD R23, R2.reuse, R23, R26 ;  /* 0x0000001702177224 */ /* 0x040fe200078e021a */
[----:B------:R-:W-:Y:S01]  /*1790*/  IABS R27, R30 ;  /* 0x0000001e001b7213 */ /* 0x000fe20000000000 */
[----:B------:R-:W-:Y:S01]  /*17a0*/  @!P4 IMAD.MOV R18, RZ, RZ, -R18 ;  /* 0x000000ffff12c224 */ /* 0x000fe200078e0a12 */
[C---:B------:R-:W-:Y:S01]  /*17b0*/  ISETP.GT.U32.AND P4, PT, R2.reuse, R21, PT ;  /* 0x000000150200720c */ /* 0x040fe20003f84070 */
[----:B------:R-:W-:Y:S01]  /*17c0*/  @!P1 IMAD.MOV R20, RZ, RZ, -R20 ;  /* 0x000000ffff149224 */ /* 0x000fe200078e0a14 */
[----:B------:R-:W-:Y:S01]  /*17d0*/  ISETP.GT.U32.AND P1, PT, R2, R23, PT ;  /* 0x000000170200720c */ /* 0x000fe20003f24070 */
[----:B------:R-:W-:Y:S01]  /*17e0*/  @!P5 IMAD.IADD R22, R22, 0x1, -R2 ;  /* 0x000000011616d824 */ /* 0x000fe200078e0a02 */
[----:B------:R-:W-:Y:S01]  /*17f0*/  LOP3.LUT R26, R3, 0x88, RZ, 0xfc, !PT ;  /* 0x00000088031a7812 */ /* 0x000fe200078efcff */
[----:B------:R-:W-:Y:S01]  /*1800*/  IMAD.HI.U32 R24, R7, R27, RZ ;  /* 0x0000001b07187227 */ /* 0x000fe200078e00ff */
[----:B------:R-:W-:-:S02]  /*1810*/  ISETP.GE.AND P6, PT, R29, RZ, PT ;  /* 0x000000ff1d00720c */ /* 0x000fc40003fc6270 */
[----:B------:R-:W-:Y:S01]  /*1820*/  ISETP.GT.U32.AND P5, PT, R2, R22, PT ;  /* 0x000000160200720c */ /* 0x000fe20003fa4070 */
[----:B------:R-:W-:Y:S01]  /*1830*/  @!P2 IMAD.IADD R19, R19, 0x1, -R2 ;  /* 0x000000011313a824 */ /* 0x000fe200078e0a02 */
[----:B------:R-:W-:Y:S01]  /*1840*/  ISETP.GE.AND P2, PT, R28, RZ, PT ;  /* 0x000000ff1c00720c */ /* 0x000fe20003f46270 */
[----:B------:R-:W-:Y:S01]  /*1850*/  IMAD.MOV R24, RZ, RZ, -R24 ;  /* 0x000000ffff187224 */ /* 0x000fe200078e0a18 */
[----:B------:R-:W-:Y:S01]  /*1860*/  IABS R28, R26 ;  /* 0x0000001a001c7213 */ /* 0x000fe20000000000 */
[--C-:B------:R-:W-:Y:S01]  /*1870*/  @!P4 IMAD.IADD R21, R21, 0x1, -R2.reuse ;  /* 0x000000011515c824 */ /* 0x100fe200078e0a02 */
[----:B------:R-:W-:Y:S01]  /*1880*/  ISETP.GE.AND P4, PT, R25, RZ, PT ;  /* 0x000000ff1900720c */ /* 0x000fe20003f86270 */
[--C-:B------:R-:W-:Y:S01]  /*1890*/  @!P1 IMAD.IADD R23, R23, 0x1, -R2.reuse ;  /* 0x0000000117179824 */ /* 0x100fe200078e0a02 */
[----:B------:R-:W-:Y:S01]  /*18a0*/  IABS R25, R25 ;  /* 0x0000001900197213 */ /* 0x000fe20000000000 */
[C---:B------:R-:W-:Y:S01]  /*18b0*/  IMAD R24, R2.reuse, R24, R27 ;  /* 0x0000001802187224 */ /* 0x040fe200078e021b */
[----:B------:R-:W-:Y:S01]  /*18c0*/  LOP3.LUT R29, R3, 0x84, RZ, 0xfc, !PT ;  /* 0x00000084031d7812 */ /* 0x000fe200078efcff */
[----:B------:R-:W-:Y:S01]  /*18d0*/  @!P0 IMAD.MOV R21, RZ, RZ, -R21 ;  /* 0x000000ffff158224 */ /* 0x000fe200078e0a15 */
[----:B------:R-:W-:Y:S01]  /*18e0*/  ISETP.GT.U32.AND P1, PT, R2, R23, PT ;  /* 0x000000170200720c */ /* 0x000fe20003f24070 */
[----:B------:R-:W-:Y:S01]  /*18f0*/  IMAD.MOV.U32 R27, RZ, RZ, R25 ;  /* 0x000000ffff1b7224 */ /* 0x000fe200078e0019 */
[----:B------:R-:W-:Y:S01]  /*1900*/  ISETP.GE.AND P0, PT, R26, RZ, PT ;  /* 0x000000ff1a00720c */ /* 0x000fe20003f06270 */
[----:B------:R-:W-:Y:S01]  /*1910*/  @!P5 IMAD.IADD R22, R22, 0x1, -R2 ;  /* 0x000000011616d824 */ /* 0x000fe200078e0a02 */
[----:B------:R-:W-:Y:S01]  /*1920*/  ISETP.GT.U32.AND P5, PT, R2, R24, PT ;  /* 0x000000180200720c */ /* 0x000fe20003fa4070 */
[----:B------:R-:W-:-:S04]  /*1930*/  IMAD.HI.U32 R25, R7, R27, RZ ;  /* 0x0000001b07197227 */ /* 0x000fc800078e00ff */
[----:B------:R-:W-:-:S04]  /*1940*/  IMAD.HI.U32 R26, R7, R28, RZ ;  /* 0x0000001c071a7227 */ /* 0x000fc800078e00ff */
[----:B------:R-:W-:Y:S01]  /*1950*/  @!P3 IMAD.MOV R19, RZ, RZ, -R19 ;  /* 0x000000ffff13b224 */ /* 0x000fe200078e0a13 */
[----:B------:R-:W-:Y:S01]  /*1960*/  ISETP.GE.AND P3, PT, R30, RZ, PT ;  /* 0x000000ff1e00720c */ /* 0x000fe20003f66270 */
[----:B------:R-:W-:Y:S01]  /*1970*/  @!P2 IMAD.MOV R22, RZ, RZ, -R22 ;  /* 0x000000ffff16a224 */ /* 0x000fe200078e0a16 */
[----:B------:R-:W-:Y:S01]  /*1980*/  IABS R30, R29 ;  /* 0x0000001d001e7213 */ /* 0x000fe20000000000 */
[----:B------:R-:W-:Y:S01]  /*1990*/  IMAD.MOV R25, RZ, RZ, -R25 ;  /* 0x000000ffff197224 */ /* 0x000fe200078e0a19 */
[----:B------:R-:W-:Y:S01]  /*19a0*/  ISETP.GE.AND P2, PT, R29, RZ, PT ;  /* 0x000000ff1d00720c */ /* 0x000fe20003f46270 */
[----:B------:R-:W-:Y:S02]  /*19b0*/  IMAD.MOV R29, RZ, RZ, -R26 ;  /* 0x000000ffff1d7224 */ /* 0x000fe400078e0a1a */
[----:B------:R-:W-:Y:S02]  /*19c0*/  IMAD R25, R2, R25, R27 ;  /* 0x0000001902197224 */ /* 0x000fe400078e021b */
[----:B------:R-:W-:-:S02]  /*19d0*/  @!P1 IMAD.IADD R23, R23, 0x1, -R2 ;  /* 0x0000000117179824 */ /* 0x000fc400078e0a02 */
[C---:B------:R-:W-:Y:S01]  /*19e0*/  IMAD R26, R2.reuse, R29, R28 ;  /* 0x0000001d021a7224 */ /* 0x040fe200078e021c */
[----:B------:R-:W-:Y:S01]  /*19f0*/  ISETP.GT.U32.AND P1, PT, R2, R25, PT ;  /* 0x000000190200720c */ /* 0x000fe20003f24070 */
[----:B------:R-:W-:Y:S02]  /*1a00*/  @!P5 IMAD.IADD R24, R24, 0x1, -R2 ;  /* 0x000000011818d824 */ /* 0x000fe400078e0a02 */
[----:B------:R-:W-:Y:S01]  /*1a10*/  @!P6 IMAD.MOV R23, RZ, RZ, -R23 ;  /* 0x000000ffff17e224 */ /* 0x000fe200078e0a17 */
[C---:B------:R-:W-:Y:S01]  /*1a20*/  ISETP.GT.U32.AND P6, PT, R2.reuse, R26, PT ;  /* 0x0000001a0200720c */ /* 0x040fe20003fc4070 */
[----:B------:R-:W-:Y:S01]  /*1a30*/  IMAD.HI.U32 R27, R7, R30, RZ ;  /* 0x0000001e071b7227 */ /* 0x000fe200078e00ff */
[----:B------:R-:W-:-:S03]  /*1a40*/  ISETP.GT.U32.AND P5, PT, R2, R24, PT ;  /* 0x000000180200720c */ /* 0x000fc60003fa4070 */
[----:B------:R-:W-:Y:S02]  /*1a50*/  IMAD.MOV R27, RZ, RZ, -R27 ;  /* 0x000000ffff1b7224 */ /* 0x000fe400078e0a1b */
[----:B------:R-:W-:-:S04]  /*1a60*/  IMAD.HI.U32 R29, R7, R32, RZ ;  /* 0x00000020071d7227 */ /* 0x000fc800078e00ff */
[----:B------:R-:W-:Y:S01]  /*1a70*/  IMAD R27, R2, R27, R30 ;  /* 0x0000001b021b7224 */ /* 0x000fe200078e021e */
[----:B------:R-:W-:Y:S01]  /*1a80*/  IABS R30, R31 ;  /* 0x0000001f001e7213 */ /* 0x000fe20000000000 */
[--C-:B------:R-:W-:Y:S02]  /*1a90*/  @!P1 IMAD.IADD R25, R25, 0x1, -R2.reuse ;  /* 0x0000000119199824 */ /* 0x100fe400078e0a02 */
[--C-:B------:R-:W-:Y:S02]  /*1aa0*/  @!P6 IMAD.IADD R26, R26, 0x1, -R2.reuse ;  /* 0x000000011a1ae824 */ /* 0x100fe400078e0a02 */
[----:B------:R-:W-:Y:S01]  /*1ab0*/  @!P5 IMAD.IADD R24, R24, 0x1, -R2 ;  /* 0x000000011818d824 */ /* 0x000fe200078e0a02 */
[C---:B------:R-:W-:Y:S01]  /*1ac0*/  ISETP.GT.U32.AND P1, PT, R2.reuse, R25, PT ;  /* 0x000000190200720c */ /* 0x040fe20003f24070 */
[----:B------:R-:W-:Y:S01]  /*1ad0*/  IMAD.HI.U32 R28, R7, R30, RZ ;  /* 0x0000001e071c7227 */ /* 0x000fe200078e00ff */
[C---:B------:R-:W-:Y:S02]  /*1ae0*/  ISETP.GT.U32.AND P6, PT, R2.reuse, R26, PT ;  /* 0x0000001a0200720c */ /* 0x040fe40003fc4070 */
[----:B------:R-:W-:Y:S01]  /*1af0*/  ISETP.GT.U32.AND P5, PT, R2, R27, PT ;  /* 0x0000001b0200720c */ /* 0x000fe20003fa4070 */
[----:B------:R-:W-:Y:S01]  /*1b00*/  @!P3 IMAD.MOV R24, RZ, RZ, -R24 ;  /* 0x000000ffff18b224 */ /* 0x000fe200078e0a18 */
[----:B------:R-:W-:Y:S01]  /*1b10*/  ISETP.GE.AND P3, PT, R31, RZ, PT ;  /* 0x000000ff1f00720c */ /* 0x000fe20003f66270 */
[----:B------:R-:W-:-:S02]  /*1b20*/  IMAD.MOV R31, RZ, RZ, -R28 ;  /* 0x000000ffff1f7224 */ /* 0x000fc400078e0a1c */
[----:B------:R-:W-:Y:S02]  /*1b30*/  IMAD.MOV R29, RZ, RZ, -R29 ;  /* 0x000000ffff1d7224 */ /* 0x000fe400078e0a1d */
[----:B------:R-:W-:Y:S01]  /*1b40*/  IMAD R28, R2, R31, R30 ;  /* 0x0000001f021c7224 */ /* 0x000fe200078e021e */
[----:B------:R-:W-:Y:S01]  /*1b50*/  LOP3.LUT R31, R3, 0x70, RZ, 0xfc, !PT ;  /* 0x00000070031f7812 */ /* 0x000fe200078efcff */
[----:B------:R-:W-:Y:S01]  /*1b60*/  @!P1 IMAD.IADD R25, R25, 0x1, -R2 ;  /* 0x0000000119199824 */ /* 0x000fe200078e0a02 */
[----:B------:R-:W-:Y:S01]  /*1b70*/  ISETP.GE.AND P1, PT, R34, RZ, PT ;  /* 0x000000ff2200720c */ /* 0x000fe20003f26270 */
[----:B------:R-:W-:Y:S01]  /*1b80*/  IMAD R29, R2, R29, R32 ;  /* 0x0000001d021d7224 */ /* 0x000fe200078e0220 */
[----:B------:R-:W-:Y:S01]  /*1b90*/  IABS R32, R31 ;  /* 0x0000001f00207213 */ /* 0x000fe20000000000 */
[--C-:B------:R-:W-:Y:S01]  /*1ba0*/  @!P6 IMAD.IADD R26, R26, 0x1, -R2.reuse ;  /* 0x000000011a1ae824 */ /* 0x100fe200078e0a02 */
[C---:B------:R-:W-:Y:S01]  /*1bb0*/  ISETP.GT.U32.AND P6, PT, R2.reuse, R28, PT ;  /* 0x0000001c0200720c */ /* 0x040fe20003fc4070 */
[----:B------:R-:W-:Y:S01]  /*1bc0*/  @!P4 IMAD.MOV R25, RZ, RZ, -R25 ;  /* 0x000000ffff19c224 */ /* 0x000fe200078e0a19 */
[----:B------:R-:W-:Y:S01]  /*1bd0*/  ISETP.GT.U32.AND P4, PT, R2, R29, PT ;  /* 0x0000001d0200720c */ /* 0x000fe20003f84070 */
[----:B------:R-:W-:-:S02]  /*1be0*/  @!P5 IMAD.IADD R27, R27, 0x1, -R2 ;  /* 0x000000011b1bd824 */ /* 0x000fc400078e0a02 */
[----:B------:R-:W-:-:S03]  /*1bf0*/  IMAD.HI.U32 R30, R7, R33, RZ ;  /* 0x00000021071e7227 */ /* 0x000fc600078e00ff */
[----:B------:R-:W-:Y:S01]  /*1c00*/  ISETP.GT.U32.AND P5, PT, R2, R27, PT ;  /* 0x0000001b0200720c */ /* 0x000fe20003fa4070 */
[----:B------:R-:W-:Y:S02]  /*1c10*/  IMAD.MOV R30, RZ, RZ, -R30 ;  /* 0x000000ffff1e7224 */ /* 0x000fe400078e0a1e */
[----:B------:R-:W-:Y:S01]  /*1c20*/  @!P0 IMAD.MOV R26, RZ, RZ, -R26 ;  /* 0x000000ffff1a8224 */ /* 0x000fe200078e0a1a */
[----:B------:R-:W-:Y:S01]  /*1c30*/  ISETP.GE.AND P0, PT, R35, RZ, PT ;  /* 0x000000ff2300720c */ /* 0x000fe20003f06270 */
[--C-:B------:R-:W-:Y:S01]  /*1c40*/  @!P6 IMAD.IADD R28, R28, 0x1, -R2.reuse ;  /* 0x000000011c1ce824 */ /* 0x100fe200078e0a02 */
[----:B------:R-:W-:Y:S01]  /*1c50*/  ISETP.GE.AND P6, PT, R31, RZ, PT ;  /* 0x000000ff1f00720c */ /* 0x000fe20003fc6270 */
[----:B------:R-:W-:Y:S02]  /*1c60*/  @!P4 IMAD.IADD R29, R29, 0x1, -R2 ;  /* 0x000000011d1dc824 */ /* 0x000fe400078e0a02 */
[----:B------:R-:W-:Y:S01]  /*1c70*/  IMAD.HI.U32 R31, R7, R32, RZ ;  /* 0x00000020071f7227 */ /* 0x000fe200078e00ff */
[----:B------:R-:W-:-:S03]  /*1c80*/  ISETP.GT.U32.AND P4, PT, R2, R28, PT ;  /* 0x0000001c0200720c */ /* 0x000fc60003f84070 */
[----:B------:R-:W-:Y:S02]  /*1c90*/  IMAD.MOV R31, RZ, RZ, -R31 ;  /* 0x000000ffff1f7224 */ /* 0x000fe400078e0a1f */
[----:B------:R-:W-:Y:S02]  /*1ca0*/  @!P5 IMAD.IADD R27, R27, 0x1, -R2 ;  /* 0x000000011b1bd824 */ /* 0x000fe400078e0a02 */
[C---:B------:R-:W-:Y:S02]  /*1cb0*/  IMAD R31, R2.reuse, R31, R32 ;  /* 0x0000001f021f7224 */ /* 0x040fe400078e0220 */
[----:B------:R-:W-:Y:S01]  /*1cc0*/  @!P2 IMAD.MOV R27, RZ, RZ, -R27 ;  /* 0x000000ffff1ba224 */ /* 0x000fe200078e0a1b */
[C---:B------:R-:W-:Y:S01]  /*1cd0*/  ISETP.GT.U32.AND P2, PT, R2.reuse, R29, PT ;  /* 0x0000001d0200720c */ /* 0x040fe20003f44070 */
[----:B------:R-:W-:Y:S01]  /*1ce0*/  IMAD R30, R2, R30, R33 ;  /* 0x0000001e021e7224 */ /* 0x000fe200078e0221 */
[----:B------:R-:W-:Y:S01]  /*1cf0*/  LOP3.LUT R33, R3, 0x68, RZ, 0xfc, !PT ;  /* 0x0000006803217812 */ /* 0x000fe200078efcff */
[----:B------:R-:W-:Y:S01]  /*1d00*/  @!P4 IMAD.IADD R28, R28, 0x1, -R2 ;  /* 0x000000011c1cc824 */ /* 0x000fe200078e0a02 */
[C---:B------:R-:W-:Y:S01]  /*1d10*/  ISETP.GT.U32.AND P4, PT, R2.reuse, R31, PT ;  /* 0x0000001f0200720c */ /* 0x040fe20003f84070 */
[----:B------:R-:W-:Y:S01]  /*1d20*/  IMAD.HI.U32 R34, R7, R37, RZ ;  /* 0x0000002507227227 */ /* 0x000fe200078e00ff */
[----:B------:R-:W-:-:S02]  /*1d30*/  ISETP.GT.U32.AND P5, PT, R2, R30, PT ;  /* 0x0000001e0200720c */ /* 0x000fc40003fa4070 */
[----:B------:R-:W-:Y:S01]  /*1d40*/  IABS R35, R33 ;  /* 0x0000002100237213 */ /* 0x000fe20000000000 */
[----:B------:R-:W-:Y:S02]  /*1d50*/  @!P3 IMAD.MOV R28, RZ, RZ, -R28 ;  /* 0x000000ffff1cb224 */ /* 0x000fe400078e0a1c */
[----:B------:R-:W-:Y:S02]  /*1d60*/  IMAD.MOV R34, RZ, RZ, -R34 ;  /* 0x000000ffff227224 */ /* 0x000fe400078e0a22 */
[----:B------:R-:W-:Y:S01]  /*1d70*/  @!P2 IMAD.IADD R29, R29, 0x1, -R2 ;  /* 0x000000011d1da824 */ /* 0x000fe200078e0a02 */
[----:B------:R-:W-:Y:S01]  /*1d80*/  ISETP.GE.AND P2, PT, R33, RZ, PT ;  /* 0x000000ff2100720c */ /* 0x000fe20003f46270 */
[----:B------:R-:W-:-:S04]  /*1d90*/  IMAD.HI.U32 R33, R7, R36, RZ ;  /* 0x0000002407217227 */ /* 0x000fc800078e00ff */
[--C-:B------:R-:W-:Y:S01]  /*1da0*/  @!P4 IMAD.IADD R31, R31, 0x1, -R2.reuse ;  /* 0x000000011f1fc824 */ /* 0x100fe200078e0a02 */
[----:B------:R-:W-:Y:S01]  /*1db0*/  ISETP.GE.AND P4, PT, R39, RZ, PT ;  /* 0x000000ff2700720c */ /* 0x000fe20003f86270 */
[----:B------:R-:W-:Y:S02]  /*1dc0*/  IMAD.MOV R33, RZ, RZ, -R33 ;  /* 0x000000ffff217224 */ /* 0x000fe400078e0a21 */
[----:B------:R-:W-:Y:S01]  /*1dd0*/  @!P5 IMAD.IADD R30, R30, 0x1, -R2 ;  /* 0x000000011e1ed824 */ /* 0x000fe200078e0a02 */
[C---:B------:R-:W-:Y:S01]  /*1de0*/  ISETP.GT.U32.AND P3, PT, R2.reuse, R31, PT ;  /* 0x0000001f0200720c */ /* 0x040fe20003f64070 */
[C---:B------:R-:W-:Y:S02]  /*1df0*/  IMAD R33, R2.reuse, R33, R36 ;  /* 0x0000002102217224 */ /* 0x040fe400078e0224 */
[----:B------:R-:W-:Y:S01]  /*1e00*/  IMAD.HI.U32 R32, R7, R35, RZ ;  /* 0x0000002307207227 */ /* 0x000fe200078e00ff */
[----:B------:R-:W-:-:S03]  /*1e10*/  ISETP.GT.U32.AND P5, PT, R2, R30, PT ;  /* 0x0000001e0200720c */ /* 0x000fc60003fa4070 */
[----:B------:R-:W-:Y:S02]  /*1e20*/  IMAD.MOV R32, RZ, RZ, -R32 ;  /* 0x000000ffff207224 */ /* 0x000fe400078e0a20 */
[C---:B------:R-:W-:Y:S02]  /*1e30*/  IMAD R34, R2.reuse, R34, R37 ;  /* 0x0000002202227224 */ /* 0x040fe400078e0225 */
[C---:B------:R-:W-:Y:S01]  /*1e40*/  IMAD R32, R2.reuse, R32, R35 ;  /* 0x0000002002207224 */ /* 0x040fe200078e0223 */
[----:B------:R-:W-:Y:S01]  /*1e50*/  LOP3.LUT R35, R3, 0x58, RZ, 0xfc, !PT ;  /* 0x0000005803237812 */ /* 0x000fe200078efcff */
[----:B------:R-:W-:Y:S01]  /*1e60*/  @!P3 IMAD.IADD R31, R31, 0x1, -R2 ;  /* 0x000000011f1fb824 */ /* 0x000fe200078e0a02 */
[----:B------:R-:W-:Y:S01]  /*1e70*/  ISETP.GT.U32.AND P3, PT, R2, R33, PT ;  /* 0x000000210200720c */ /* 0x000fe20003f64070 */
[----:B------:R-:W-:Y:S01]  /*1e80*/  IMAD.HI.U32 R36, R7, R40, RZ ;  /* 0x0000002807247227 */ /* 0x000fe200078e00ff */
[----:B------:R-:W-:-:S03]  /*1e90*/  IABS R39, R35 ;  /* 0x0000002300277213 */ /* 0x000fc60000000000 */
[----:B------:R-:W-:Y:S01]  /*1ea0*/  @!P6 IMAD.MOV R31, RZ, RZ, -R31 ;  /* 0x000000ffff1fe224 */ /* 0x000fe200078e0a1f */
[----:B------:R-:W-:Y:S01]  /*1eb0*/  ISETP.GT.U32.AND P6, PT, R2, R34, PT ;  /* 0x000000220200720c */ /* 0x000fe20003fc4070 */
[----:B------:R-:W-:Y:S01]  /*1ec0*/  @!P5 IMAD.IADD R30, R30, 0x1, -R2 ;  /* 0x000000011e1ed824 */ /* 0x000fe200078e0a02 */
[----:B------:R-:W-:Y:S01]  /*1ed0*/  ISETP.GE.AND P5, PT, R38, RZ, PT ;  /* 0x000000ff2600720c */ /* 0x000fe20003fa6270 */
[----:B------:R-:W-:Y:S02]  /*1ee0*/  IMAD.MOV R41, RZ, RZ, -R36 ;  /* 0x000000ffff297224 */ /* 0x000fe400078e0a24 */
[----:B------:R-:W-:Y:S01]  /*1ef0*/  @!P0 IMAD.MOV R30, RZ, RZ, -R30 ;  /* 0x000000ffff1e8224 */ /* 0x000fe200078e0a1e */
[----:B------:R-:W-:Y:S01]  /*1f00*/  ISETP.GE.AND P0, PT, R35, RZ, PT ;  /* 0x000000ff2300720c */ /* 0x000fe20003f06270 */
[----:B------:R-:W-:Y:S02]  /*1f10*/  @!P3 IMAD.IADD R33, R33, 0x1, -R2 ;  /* 0x000000012121b824 */ /* 0x000fe400078e0a02 */
[----:B------:R-:W-:Y:S01]  /*1f20*/  @!P1 IMAD.MOV R29, RZ, RZ, -R29 ;  /* 0x000000ffff1d9224 */ /* 0x000fe200078e0a1d */
[C---:B------:R-:W-:Y:S01]  /*1f30*/  ISETP.GT.U32.AND P1, PT, R2.reuse, R32, PT ;  /* 0x000000200200720c */ /* 0x040fe20003f24070 */
[----:B------:R-:W-:Y:S01]  /*1f40*/  IMAD.HI.U32 R35, R7, R39, RZ ;  /* 0x0000002707237227 */ /* 0x000fe200078e00ff */
[----:B------:R-:W-:-:S03]  /*1f50*/  ISETP.GT.U32.AND P3, PT, R2, R33, PT ;  /* 0x000000210200720c */ /* 0x000fc60003f64070 */
[----:B------:R-:W-:Y:S01]  /*1f60*/  IMAD R36, R2, R41, R40 ;  /* 0x0000002902247224 */ /* 0x000fe200078e0228 */
[----:B------:R-:W-:Y:S01]  /*1f70*/  IABS R41, R50 ;  /* 0x0000003200297213 */ /* 0x000fe20000000000 */
[----:B------:R-:W-:Y:S02]  /*1f80*/  IMAD.MOV R35, RZ, RZ, -R35 ;  /* 0x000000ffff237224 */ /* 0x000fe400078e0a23 */
[--C-:B------:R-:W-:Y:S01]  /*1f90*/  @!P6 IMAD.IADD R34, R34, 0x1, -R2.reuse ;  /* 0x000000012222e824 */ /* 0x100fe200078e0a02 */
[C---:B------:R-:W-:Y:S01]  /*1fa0*/  ISETP.GT.U32.AND P6, PT, R2.reuse, R36, PT ;  /* 0x000000240200720c */ /* 0x040fe20003fc4070 */
[----:B------:R-:W-:Y:S02]  /*1fb0*/  IMAD R35, R2, R35, R39 ;  /* 0x0000002302237224 */ /* 0x000fe400078e0227 */
[--C-:B------:R-:W-:Y:S02]  /*1fc0*/  @!P1 IMAD.IADD R32, R32, 0x1, -R2.reuse ;  /* 0x0000000120209824 */ /* 0x100fe400078e0a02 */
[----:B------:R-:W-:Y:S01]  /*1fd0*/  @!P3 IMAD.IADD R33, R33, 0x1, -R2 ;  /* 0x000000012121b824 */ /* 0x000fe200078e0a02 */
[C---:B------:R-:W-:Y:S01]  /*1fe0*/  ISETP.GT.U32.AND P3, PT, R2.reuse, R35, PT ;  /* 0x000000230200720c */ /* 0x040fe20003f64070 */
[----:B------:R-:W-:Y:S01]  /*1ff0*/  IMAD.HI.U32 R38, R7, R43, RZ ;  /* 0x0000002b07267227 */ /* 0x000fe200078e00ff */
[----:B------:R-:W-:-:S03]  /*2000*/  ISETP.GT.U32.AND P1, PT, R2, R32, PT ;  /* 0x000000200200720c */ /* 0x000fc60003f24070 */
[----:B------:R-:W-:-:S04]  /*2010*/  IMAD.HI.U32 R37, R7, R42, RZ ;  /* 0x0000002a07257227 */ /* 0x000fc800078e00ff */
[----:B------:R-:W-:Y:S02]  /*2020*/  IMAD.MOV R38, RZ, RZ, -R38 ;  /* 0x000000ffff267224 */ /* 0x000fe400078e0a26 */
[----:B------:R-:W-:Y:S02]  /*2030*/  IMAD.MOV R37, RZ, RZ, -R37 ;  /* 0x000000ffff257224 */ /* 0x000fe400078e0a25 */
[----:B------:R-:W-:Y:S02]  /*2040*/  @!P6 IMAD.IADD R36, R36, 0x1, -R2 ;  /* 0x000000012424e824 */ /* 0x000fe400078e0a02 */
[C---:B------:R-:W-:Y:S01]  /*2050*/  IMAD R38, R2.reuse, R38, R43 ;  /* 0x0000002602267224 */ /* 0x040fe200078e022b */
[----:B------:R-:W-:Y:S01]  /*2060*/  IABS R43, R51 ;  /* 0x00000033002b7213 */ /* 0x000fe20000000000 */
[C---:B------:R-:W-:Y:S01]  /*2070*/  IMAD R37, R2.reuse, R37, R42 ;  /* 0x0000002502257224 */ /* 0x040fe200078e022a */
[C---:B------:R-:W-:Y:S01]  /*2080*/  ISETP.GT.U32.AND P6, PT, R2.reuse, R36, PT ;  /* 0x000000240200720c */ /* 0x040fe20003fc4070 */
[----:B------:R-:W-:Y:S01]  /*2090*/  @!P3 IMAD.IADD R35, R35, 0x1, -R2 ;  /* 0x000000012323b824 */ /* 0x000fe200078e0a02 */
[----:B------:R-:W-:Y:S01]  /*20a0*/  ISETP.GT.U32.AND P3, PT, R2, R34, PT ;  /* 0x000000220200720c */ /* 0x000fe20003f64070 */
[----:B------:R-:W-:-:S04]  /*20b0*/  IMAD.HI.U32 R39, R7, R41, RZ ;  /* 0x0000002907277227 */ /* 0x000fc800078e00ff */
[----:B------:R-:W-:Y:S01]  /*20c0*/  @!P5 IMAD.MOV R33, RZ, RZ, -R33 ;  /* 0x000000ffff21d224 */ /* 0x000fe200078e0a21 */
[----:B------:R-:W-:Y:S01]  /*20d0*/  ISETP.GT.U32.AND P5, PT, R2, R37, PT ;  /* 0x000000250200720c */ /* 0x000fe20003fa4070 */
[----:B------:R-:W-:-:S04]  /*20e0*/  IMAD.HI.U32 R40, R7, R43, RZ ;  /* 0x0000002b07287227 */ /* 0x000fc800078e00ff */
[----:B------:R-:W-:Y:S02]  /*20f0*/  IMAD.MOV R39, RZ, RZ, -R39 ;  /* 0x000000ffff277224 */ /* 0x000fe400078e0a27 */
[----:B------:R-:W-:Y:S01]  /*2100*/  @!P1 IMAD.IADD R32, R32, 0x1, -R2 ;  /* 0x0000000120209824 */ /* 0x000fe200078e0a02 */
[----:B------:R-:W-:Y:S01]  /*2110*/  ISETP.GE.AND P1, PT, R44, RZ, PT ;  /* 0x000000ff2c00720c */ /* 0x000fe20003f26270 */
[----:B------:R-:W-:Y:S02]  /*2120*/  IMAD.MOV R44, RZ, RZ, -R40 ;  /* 0x000000ffff2c7224 */ /* 0x000fe400078e0a28 */
[C---:B------:R-:W-:Y:S02]  /*2130*/  IMAD R40, R2.reuse, R39, R41 ;  /* 0x0000002702287224 */ /* 0x040fe400078e0229 */
[----:B------:R-:W-:Y:S02]  /*2140*/  IMAD R39, R2, R44, R43 ;  /* 0x0000002c02277224 */ /* 0x000fe400078e022b */
[--C-:B------:R-:W-:Y:S01]  /*2150*/  @!P6 IMAD.IADD R36, R36, 0x1, -R2.reuse ;  /* 0x000000012424e824 */ /* 0x100fe200078e0a02 */
[----:B------:R-:W-:Y:S01]  /*2160*/  ISETP.GT.U32.AND P6, PT, R2, R40, PT ;  /* 0x000000280200720c */ /* 0x000fe20003fc4070 */
[--C-:B------:R-:W-:Y:S01]  /*2170*/  @!P3 IMAD.IADD R34, R34, 0x1, -R2.reuse ;  /* 0x000000012222b824 */ /* 0x100fe200078e0a02 */
[C---:B------:R-:W-:Y:S01]  /*2180*/  ISETP.GT.U32.AND P3, PT, R2.reuse, R38, PT ;  /* 0x000000260200720c */ /* 0x040fe20003f64070 */
[----:B------:R-:W-:Y:S01]  /*2190*/  @!P5 IMAD.IADD R37, R37, 0x1, -R2 ;  /* 0x000000012525d824 */ /* 0x000fe200078e0a02 */
[C---:B------:R-:W-:Y:S01]  /*21a0*/  ISETP.GT.U32.AND P5, PT, R2.reuse, R39, PT ;  /* 0x000000270200720c */ /* 0x040fe20003fa4070 */
[----:B------:R-:W-:Y:S01]  /*21b0*/  @!P2 IMAD.MOV R32, RZ, RZ, -R32 ;  /* 0x000000ffff20a224 */ /* 0x000fe200078e0a20 */
[----:B------:R-:W-:Y:S01]  /*21c0*/  ISETP.GT.U32.AND P2, PT, R2, R35, PT ;  /* 0x000000230200720c */ /* 0x000fe20003f44070 */
[----:B------:R-:W-:-:S04]  /*21d0*/  IMAD.HI.U32 R41, R7, R45, RZ ;  /* 0x0000002d07297227 */ /* 0x000fc800078e00ff */
[----:B------:R-:W-:Y:S02]  /*21e0*/  IMAD.MOV R41, RZ, RZ, -R41 ;  /* 0x000000ffff297224 */ /* 0x000fe400078e0a29 */
[--C-:B------:R-:W-:Y:S01]  /*21f0*/  @!P6 IMAD.IADD R40, R40, 0x1, -R2.reuse ;  /* 0x000000012828e824 */ /* 0x100fe200078e0a02 */
[----:B------:R-:W-:Y:S01]  /*2200*/  ISETP.GT.U32.AND P6, PT, R2, R37, PT ;  /* 0x000000250200720c */ /* 0x000fe20003fc4070 */
[--C-:B------:R-:W-:Y:S01]  /*2210*/  @!P3 IMAD.IADD R38, R38, 0x1, -R2.reuse ;  /* 0x000000012626b824 */ /* 0x100fe200078e0a02 */
[----:B------:R-:W-:Y:S01]  /*2220*/  ISETP.GE.AND P3, PT, R48, RZ, PT ;  /* 0x000000ff3000720c */ /* 0x000fe20003f66270 */
[----:B------:R-:W-:Y:S01]  /*2230*/  @!P5 IMAD.IADD R39, R39, 0x1, -R2 ;  /* 0x000000012727d824 */ /* 0x000fe200078e0a02 */
[C---:B------:R-:W-:Y:S01]  /*2240*/  ISETP.GT.U32.AND P5, PT, R2.reuse, R40, PT ;  /* 0x000000280200720c */ /* 0x040fe20003fa4070 */
[----:B------:R-:W-:Y:S01]  /*2250*/  @!P4 IMAD.MOV R34, RZ, RZ, -R34 ;  /* 0x000000ffff22c224 */ /* 0x000fe200078e0a22 */
[----:B------:R-:W-:Y:S01]  /*2260*/  ISETP.GT.U32.AND P4, PT, R2, R38, PT ;  /* 0x000000260200720c */ /* 0x000fe20003f84070 */
[----:B------:R-:W-:Y:S01]  /*2270*/  IMAD.HI.U32 R42, R7, R46, RZ ;  /* 0x0000002e072a7227 */ /* 0x000fe200078e00ff */
[----:B------:R-:W-:-:S03]  /*2280*/  LOP3.LUT R48, R3, 0x30, RZ, 0xfc, !PT ;  /* 0x0000003003307812 */ /* 0x000fc600078efcff */
[C---:B------:R-:W-:Y:S01]  /*2290*/  IMAD R41, R2.reuse, R41, R45 ;  /* 0x0000002902297224 */ /* 0x040fe200078e022d */
[----:B------:R-:W-:Y:S01]  /*22a0*/  IABS R45, R48 ;  /* 0x00000030002d7213 */ /* 0x000fe20000000000 */
[----:B------:R-:W-:Y:S01]  /*22b0*/  @!P2 IMAD.IADD R35, R35, 0x1, -R2 ;  /* 0x000000012323a824 */ /* 0x000fe200078e0a02 */
[----:B------:R-:W-:Y:S01]  /*22c0*/  ISETP.GE.AND P2, PT, R47, RZ, PT ;  /* 0x000000ff2f00720c */ /* 0x000fe20003f46270 */
[----:B------:R-:W-:Y:S01]  /*22d0*/  IMAD.MOV R43, RZ, RZ, -R42 ;  /* 0x000000ffff2b7224 */ /* 0x000fe200078e0a2a */
[----:B------:R-:W-:Y:S01]  /*22e0*/  IABS R47, R55 ;  /* 0x00000037002f7213 */ /* 0x000fe20000000000 */
[----:B------:R-:W-:Y:S01]  /*22f0*/  @!P1 IMAD.MOV R36, RZ, RZ, -R36 ;  /* 0x000000ffff249224 */ /* 0x000fe200078e0a24 */
[C---:B------:R-:W-:Y:S01]  /*2300*/  ISETP.GT.U32.AND P1, PT, R2.reuse, R41, PT ;  /* 0x000000290200720c */ /* 0x040fe20003f24070 */
[----:B------:R-:W-:Y:S01]  /*2310*/  @!P0 IMAD.MOV R35, RZ, RZ, -R35 ;  /* 0x000000ffff238224 */ /* 0x000fe200078e0a23 */
[C---:B------:R-:W-:Y:S01]  /*2320*/  ISETP.GT.U32.AND P0, PT, R2.reuse, R39, PT ;  /* 0x000000270200720c */ /* 0x040fe20003f04070 */
[----:B------:R-:W-:Y:S01]  /*2330*/  IMAD R43, R2, R43, R46 ;  /* 0x0000002b022b7224 */ /* 0x000fe200078e022e */
[----:B------:R-:W-:Y:S01]  /*2340*/  LOP3.LUT R46, R3, 0x24, RZ, 0xfc, !PT ;  /* 0x00000024032e7812 */ /* 0x000fe200078efcff */
[----:B------:R-:W-:-:S04]  /*2350*/  IMAD.HI.U32 R42, R7, R45, RZ ;  /* 0x0000002d072a7227 */ /* 0x000fc800078e00ff */
[--C-:B------:R-:W-:Y:S01]  /*2360*/  @!P5 IMAD.IADD R40, R40, 0x1, -R2.reuse ;  /* 0x000000012828d824 */ /* 0x100fe200078e0a02 */
[----:B------:R-:W-:Y:S01]  /*2370*/  ISETP.GE.AND P5, PT, R51, RZ, PT ;  /* 0x000000ff3300720c */ /* 0x000fe20003fa6270 */
[----:B------:R-:W-:Y:S01]  /*2380*/  @!P4 IMAD.IADD R38, R38, 0x1, -R2 ;  /* 0x000000012626c824 */ /* 0x000fe200078e0a02 */
[----:B------:R-:W-:Y:S01]  /*2390*/  ISETP.GT.U32.AND P4, PT, R2, R43, PT ;  /* 0x0000002b0200720c */ /* 0x000fe20003f84070 */
[----:B------:R-:W-:Y:S01]  /*23a0*/  IMAD.HI.U32 R44, R7, R47, RZ ;  /* 0x0000002f072c7227 */ /* 0x000fe200078e00ff */
[----:B------:R-:W-:-:S03]  /*23b0*/  IABS R51, R46 ;  /* 0x0000002e00337213 */ /* 0x000fc60000000000 */
[----:B------:R-:W-:Y:S02]  /*23c0*/  IMAD.MOV R42, RZ, RZ, -R42 ;  /* 0x000000ffff2a7224 */ /* 0x000fe400078e0a2a */
[----:B------:R-:W-:Y:S01]  /*23d0*/  @!P6 IMAD.IADD R37, R37, 0x1, -R2 ;  /* 0x000000012525e824 */ /* 0x000fe200078e0a02 */
[----:B------:R-:W-:Y:S01]  /*23e0*/  ISETP.GE.AND P6, PT, R50, RZ, PT ;  /* 0x000000ff3200720c */ /* 0x000fe20003fc6270 */
[----:B------:R-:W-:Y:S02]  /*23f0*/  IMAD.MOV R44, RZ, RZ, -R44 ;  /* 0x000000ffff2c7224 */ /* 0x000fe400078e0a2c */
[----:B------:R-:W-:Y:S02]  /*2400*/  IMAD R45, R2, R42, R45 ;  /* 0x0000002a022d7224 */ /* 0x000fe400078e022d */
[--C-:B------:R-:W-:Y:S01]  /*2410*/  @!P1 IMAD.IADD R41, R41, 0x1, -R2.reuse ;  /* 0x0000000129299824 */ /* 0x100fe200078e0a02 */
[----:B------:R-:W-:Y:S01]  /*2420*/  ISETP.GE.AND P1, PT, R54, RZ, PT ;  /* 0x000000ff3600720c */ /* 0x000fe20003f26270 */
[----:B------:R-:W-:Y:S01]  /*2430*/  @!P0 IMAD.IADD R39, R39, 0x1, -R2 ;  /* 0x0000000127278824 */ /* 0x000fe200078e0a02 */
[----:B------:R-:W-:Y:S01]  /*2440*/  ISETP.GE.AND P0, PT, R52, RZ, PT ;  /* 0x000000ff3400720c */ /* 0x000fe20003f06270 */
[C---:B------:R-:W-:Y:S01]  /*2450*/  IMAD R47, R2.reuse, R44, R47 ;  /* 0x0000002c022f7224 */ /* 0x040fe200078e022f */
[----:B------:R-:W-:Y:S01]  /*2460*/  LOP3.LUT R52, R3, 0x14, RZ, 0xfc, !PT ;  /* 0x0000001403347812 */ /* 0x000fe200078efcff */
[----:B------:R-:W-:Y:S01]  /*2470*/  @!P3 IMAD.MOV R38, RZ, RZ, -R38 ;  /* 0x000000ffff26b224 */ /* 0x000fe200078e0a26 */
[C---:B------:R-:W-:Y:S01]  /*2480*/  ISETP.GT.U32.AND P3, PT, R2.reuse, R45, PT ;  /* 0x0000002d0200720c */ /* 0x040fe20003f64070 */
[----:B------:R-:W-:Y:S01]  /*2490*/  @!P2 IMAD.MOV R37, RZ, RZ, -R37 ;  /* 0x000000ffff25a224 */ /* 0x000fe200078e0a25 */
[C---:B------:R-:W-:Y:S01]  /*24a0*/  ISETP.GT.U32.AND P2, PT, R2.reuse, R41, PT ;  /* 0x000000290200720c */ /* 0x040fe20003f44070 */
[----:B------:R-:W-:Y:S01]  /*24b0*/  @!P5 IMAD.MOV R39, RZ, RZ, -R39 ;  /* 0x000000ffff27d224 */ /* 0x000fe200078e0a27 */
[----:B------:R-:W-:Y:S01]  /*24c0*/  ISETP.GT.U32.AND P5, PT, R2, R47, PT ;  /* 0x0000002f0200720c */ /* 0x000fe20003fa4070 */
[----:B------:R-:W-:-:S02]  /*24d0*/  @!P4 IMAD.IADD R43, R43, 0x1, -R2 ;  /* 0x000000012b2bc824 */ /* 0x000fc400078e0a02 */
[----:B------:R-:W-:Y:S01]  /*24e0*/  @!P6 IMAD.MOV R40, RZ, RZ, -R40 ;  /* 0x000000ffff28e224 */ /* 0x000fe200078e0a28 */
[----:B------:R-:W-:Y:S01]  /*24f0*/  ISETP.GE.AND P6, PT, R48, RZ, PT ;  /* 0x000000ff3000720c */ /* 0x000fe20003fc6270 */
[----:B------:R-:W-:Y:S01]  /*2500*/  IMAD.HI.U32 R42, R7, R51, RZ ;  /* 0x00000033072a7227 */ /* 0x000fe200078e00ff */
[----:B------:R-:W-:Y:S02]  /*2510*/  ISETP.GT.U32.AND P4, PT, R2, R43, PT ;  /* 0x0000002b0200720c */ /* 0x000fe40003f84070 */
[----:B------:R-:W-:Y:S01]  /*2520*/  LOP3.LUT R48, R3, 0x20, RZ, 0xfc, !PT ;  /* 0x0000002003307812 */ /* 0x000fe200078efcff */
[--C-:B------:R-:W-:Y:S02]  /*2530*/  @!P3 IMAD.IADD R45, R45, 0x1, -R2.reuse ;  /* 0x000000012d2db824 */ /* 0x100fe400078e0a02 */
[--C-:B------:R-:W-:Y:S01]  /*2540*/  @!P2 IMAD.IADD R41, R41, 0x1, -R2.reuse ;  /* 0x000000012929a824 */ /* 0x100fe200078e0a02 */
[----:B------:R-:W-:Y:S01]  /*2550*/  IABS R44, R48 ;  /* 0x00000030002c7213 */ /* 0x000fe20000000000 */
[----:B------:R-:W-:Y:S01]  /*2560*/  @!P5 IMAD.IADD R47, R47, 0x1, -R2 ;  /* 0x000000012f2fd824 */ /* 0x000fe200078e0a02 */
[----:B------:R-:W-:Y:S01]  /*2570*/  ISETP.GE.AND P3, PT, R48, RZ, PT ;  /* 0x000000ff3000720c */ /* 0x000fe20003f66270 */
[----:B------:R-:W-:Y:S01]  /*2580*/  IMAD.MOV.U32 R48, RZ, RZ, R41 ;  /* 0x000000ffff307224 */ /* 0x000fe200078e0029 */
[----:B------:R-:W-:Y:S01]  /*2590*/  ISETP.GT.U32.AND P5, PT, R2, R45, PT ;  /* 0x0000002d0200720c */ /* 0x000fe20003fa4070 */
[----:B------:R-:W-:Y:S01]  /*25a0*/  IMAD.HI.U32 R41, R7, R44, RZ ;  /* 0x0000002c07297227 */ /* 0x000fe200078e00ff */
[----:B------:R-:W-:-:S03]  /*25b0*/  ISETP.GE.AND P2, PT, R55, RZ, PT ;  /* 0x000000ff3700720c */ /* 0x000fc60003f46270 */
[----:B------:R-:W-:Y:S01]  /*25c0*/  @!P4 IMAD.IADD R43, R43, 0x1, -R2 ;  /* 0x000000012b2bc824 */ /* 0x000fe200078e0a02 */
[----:B------:R-:W-:Y:S01]  /*25d0*/  ISETP.GE.AND P4, PT, R46, RZ, PT ;  /* 0x000000ff2e00720c */ /* 0x000fe20003f86270 */
[----:B------:R-:W-:Y:S01]  /*25e0*/  IMAD.MOV R41, RZ, RZ, -R41 ;  /* 0x000000ffff297224 */ /* 0x000fe200078e0a29 */
[----:B------:R-:W-:Y:S01]  /*25f0*/  IABS R46, R59 ;  /* 0x0000003b002e7213 */ /* 0x000fe20000000000 */
[----:B------:R-:W-:Y:S02]  /*2600*/  IMAD.MOV.U32 R50, RZ, RZ, R43 ;  /* 0x000000ffff327224 */ /* 0x000fe400078e002b */
[C---:B------:R-:W-:Y:S01]  /*2610*/  IMAD R43, R2.reuse, R41, R44 ;  /* 0x00000029022b7224 */ /* 0x040fe200078e022c */
[----:B------:R-:W-:Y:S01]  /*2620*/  IABS R44, R52 ;  /* 0x00000034002c7213 */ /* 0x000fe20000000000 */
[----:B------:R-:W-:Y:S02]  /*2630*/  @!P5 IMAD.IADD R45, R45, 0x1, -R2 ;  /* 0x000000012d2dd824 */ /* 0x000fe400078e0a02 */
[----:B------:R-:W-:Y:S01]  /*2640*/  IMAD.MOV R42, RZ, RZ, -R42 ;  /* 0x000000ffff2a7224 */ /* 0x000fe200078e0a2a */
[C---:B------:R-:W-:Y:S01]  /*2650*/  ISETP.GT.U32.AND P5, PT, R2.reuse, R43, PT ;  /* 0x0000002b0200720c */ /* 0x040fe20003fa4070 */
[----:B------:R-:W-:Y:S01]  /*2660*/  @!P0 IMAD.MOV R48, RZ, RZ, -R48 ;  /* 0x000000ffff308224 */ /* 0x000fe200078e0a30 */
[C---:B------:R-:W-:Y:S01]  /*2670*/  ISETP.GT.U32.AND P0, PT, R2.reuse, R47, PT ;  /* 0x0000002f0200720c */ /* 0x040fe20003f04070 */
[----:B------:R-:W-:Y:S01]  /*2680*/  IMAD R51, R2, R42, R51 ;  /* 0x0000002a02337224 */ /* 0x000fe200078e0233 */
[----:B------:R-:W-:Y:S01]  /*2690*/  LOP3.LUT R42, R3, 0x18, RZ, 0xfc, !PT ;  /* 0x00000018032a7812 */ /* 0x000fe200078efcff */
[----:B------:R-:W-:-:S02]  /*26a0*/  @!P1 IMAD.MOV R50, RZ, RZ, -R50 ;  /* 0x000000ffff329224 */ /* 0x000fc400078e0a32 */
[----:B----4-:R-:W-:Y:S01]  /*26b0*/  IMAD R162, R0, UR7, RZ ;  /* 0x0000000700a27c24 */ /* 0x010fe2000f8e02ff */
[----:B------:R-:W-:Y:S01]  /*26c0*/  IABS R55, R42 ;  /* 0x0000002a00377213 */ /* 0x000fe20000000000 */
[----:B------:R-:W-:Y:S01]  /*26d0*/  IMAD R174, R174, R171, RZ ;  /* 0x000000abaeae7224 */ /* 0x000fe200078e02ff */
[----:B------:R-:W-:Y:S01]  /*26e0*/  ISETP.GT.U32.AND P1, PT, R2, R51, PT ;  /* 0x000000330200720c */ /* 0x000fe20003f24070 */
[----:B------:R-:W-:Y:S02]  /*26f0*/  IMAD R173, R173, R171, RZ ;  /* 0x000000abadad7224 */ /* 0x000fe400078e02ff */
[----:B------:R-:W-:Y:S02]  /*2700*/  @!P5 IMAD.IADD R43, R43, 0x1, -R2 ;  /* 0x000000012b2bd824 */ /* 0x000fe400078e0a02 */
[----:B------:R-:W-:-:S03]  /*2710*/  IMAD.HI.U32 R41, R7, R55, RZ ;  /* 0x0000003707297227 */ /* 0x000fc600078e00ff */
[----:B------:R-:W-:Y:S01]  /*2720*/  ISETP.GT.U32.AND P5, PT, R2, R43, PT ;  /* 0x0000002b0200720c */ /* 0x000fe20003fa4070 */
[----:B------:R-:W-:Y:S01]  /*2730*/  @!P0 IMAD.IADD R47, R47, 0x1, -R2 ;  /* 0x000000012f2f8824 */ /* 0x000fe200078e0a02 */
[----:B------:R-:W-:Y:S01]  /*2740*/  ISETP.GE.AND P0, PT, R42, RZ, PT ;  /* 0x000000ff2a00720c */ /* 0x000fe20003f06270 */
[----:B------:R-:W-:Y:S02]  /*2750*/  IMAD.MOV R41, RZ, RZ, -R41 ;  /* 0x000000ffff297224 */ /* 0x000fe400078e0a29 */
[----:B------:R-:W-:-:S04]  /*2760*/  IMAD.HI.U32 R42, R7, R46, RZ ;  /* 0x0000002e072a7227 */ /* 0x000fc800078e00ff */
[----:B------:R-:W-:Y:S02]  /*2770*/  IMAD R55, R2, R41, R55 ;  /* 0x0000002902377224 */ /* 0x000fe400078e0237 */
[----:B------:R-:W-:-:S04]  /*2780*/  IMAD.HI.U32 R41, R7, R44, RZ ;  /* 0x0000002c07297227 */ /* 0x000fc800078e00ff */
[----:B------:R-:W-:Y:S02]  /*2790*/  IMAD.MOV R57, RZ, RZ, -R42 ;  /* 0x000000ffff397224 */ /* 0x000fe400078e0a2a */
[----:B------:R-:W-:Y:S02]  /*27a0*/  @!P5 IMAD.IADD R43, R43, 0x1, -R2 ;  /* 0x000000012b2bd824 */ /* 0x000fe400078e0a02 */
[----:B------:R-:W-:Y:S02]  /*27b0*/  IMAD.MOV.U32 R54, RZ, RZ, R47 ;  /* 0x000000ffff367224 */ /* 0x000fe400078e002f */
[----:B------:R-:W-:Y:S02]  /*27c0*/  IMAD.MOV R41, RZ, RZ, -R41 ;  /* 0x000000ffff297224 */ /* 0x000fe400078e0a29 */
[----:B------:R-:W-:Y:S01]  /*27d0*/  IMAD R47, R2, R57, R46 ;  /* 0x00000039022f7224 */ /* 0x000fe200078e022e */
[----:B------:R-:W-:Y:S01]  /*27e0*/  LOP3.LUT R57, R3, 0x8, RZ, 0xfc, !PT ;  /* 0x0000000803397812 */ /* 0x000fe200078efcff */
[----:B------:R-:W-:-:S02]  /*27f0*/  IMAD.MOV.U32 R58, RZ, RZ, R43 ;  /* 0x000000ffff3a7224 */ /* 0x000fc400078e002b */
[----:B------:R-:W-:Y:S01]  /*2800*/  @!P1 IMAD.IADD R51, R51, 0x1, -R2 ;  /* 0x0000000133339824 */ /* 0x000fe200078e0a02 */
[----:B------:R-:W-:Y:S01]  /*2810*/  ISETP.GE.AND P1, PT, R52, RZ, PT ;  /* 0x000000ff3400720c */ /* 0x000fe20003f26270 */
[----:B------:R-:W-:Y:S01]  /*2820*/  IMAD.MOV.U32 R52, RZ, RZ, R45 ;  /* 0x000000ffff347224 */ /* 0x000fe200078e002d */
[----:B------:R-:W-:Y:S01]  /*2830*/  IABS R61, R57 ;  /* 0x00000039003d7213 */ /* 0x000fe20000000000 */
[C---:B------:R-:W-:Y:S02]  /*2840*/  IMAD R45, R2.reuse, R41, R44 ;  /* 0x00000029022d7224 */ /* 0x040fe400078e022c */
[----:B------:R-:W-:Y:S01]  /*2850*/  @!P3 IMAD.MOV R58, RZ, RZ, -R58 ;  /* 0x000000ffff3ab224 */ /* 0x000fe200078e0a3a */
[C---:B------:R-:W-:Y:S01]  /*2860*/  ISETP.GT.U32.AND P3, PT, R2.reuse, R47, PT ;  /* 0x0000002f0200720c */ /* 0x040fe20003f64070 */
[----:B------:R-:W-:Y:S01]  /*2870*/  @!P6 IMAD.MOV R52, RZ, RZ, -R52 ;  /* 0x000000ffff34e224 */ /* 0x000fe200078e0a34 */
[C---:B------:R-:W-:Y:S01]  /*2880*/  ISETP.GT.U32.AND P6, PT, R2.reuse, R51, PT ;  /* 0x000000330200720c */ /* 0x040fe20003fc4070 */
[----:B------:R-:W-:Y:S01]  /*2890*/  @!P2 IMAD.MOV R54, RZ, RZ, -R54 ;  /* 0x000000ffff36a224 */ /* 0x000fe200078e0a36 */
[----:B------:R-:W-:Y:S01]  /*28a0*/  ISETP.GT.U32.AND P2, PT, R2, R55, PT ;  /* 0x000000370200720c */ /* 0x000fe20003f44070 */
[----:B------:R-:W-:Y:S01]  /*28b0*/  VIADD R41, R66, 0xfc ;  /* 0x000000fc42297836 */ /* 0x000fe20000000000 */
[----:B------:R-:W-:Y:S01]  /*28c0*/  ISETP.GT.U32.AND P5, PT, R2, R45, PT ;  /* 0x0000002d0200720c */ /* 0x000fe20003fa4070 */
[----:B------:R-:W-:-:S02]  /*28d0*/  VIADD R42, R66, 0xec ;  /* 0x000000ec422a7836 */ /* 0x000fc40000000000 */
[----:B------:R-:W-:Y:S01]  /*28e0*/  IMAD.HI.U32 R44, R7, R61, RZ ;  /* 0x0000003d072c7227 */ /* 0x000fe200078e00ff */
[----:B------:R-:W-:-:S03]  /*28f0*/  IABS R46, R41 ;  /* 0x00000029002e7213 */ /* 0x000fc60000000000 */
[--C-:B------:R-:W-:Y:S02]  /*2900*/  @!P3 IMAD.IADD R47, R47, 0x1, -R2.reuse ;  /* 0x000000012f2fb824 */ /* 0x100fe400078e0a02 */
[--C-:B------:R-:W-:Y:S01]  /*2910*/  @!P6 IMAD.IADD R51, R51, 0x1, -R2.reuse ;  /* 0x000000013333e824 */ /* 0x100fe200078e0a02 */
[----:B------:R-:W-:Y:S01]  /*2920*/  ISETP.GE.AND P6, PT, R41, RZ, PT ;  /* 0x000000ff2900720c */ /* 0x000fe20003fc6270 */
[--C-:B------:R-:W-:Y:S01]  /*2930*/  @!P2 IMAD.IADD R55, R55, 0x1, -R2.reuse ;  /* 0x000000013737a824 */ /* 0x100fe200078e0a02 */
[C---:B------:R-:W-:Y:S01]  /*2940*/  ISETP.GT.U32.AND P3, PT, R2.reuse, R47, PT ;  /* 0x0000002f0200720c */ /* 0x040fe20003f64070 */
[----:B------:R-:W-:Y:S02]  /*2950*/  @!P5 IMAD.IADD R45, R45, 0x1, -R2 ;  /* 0x000000012d2dd824 */ /* 0x000fe400078e0a02 */
[----:B------:R-:W-:Y:S01]  /*2960*/  IMAD.HI.U32 R41, R7, R46, RZ ;  /* 0x0000002e07297227 */ /* 0x000fe200078e00ff */
[C---:B------:R-:W-:Y:S02]  /*2970*/  ISETP.GT.U32.AND P2, PT, R2.reuse, R55, PT ;  /* 0x000000370200720c */ /* 0x040fe40003f44070 */
[----:B------:R-:W-:Y:S01]  /*2980*/  ISETP.GT.U32.AND P5, PT, R2, R45, PT ;  /* 0x0000002d0200720c */ /* 0x000fe20003fa4070 */
[----:B------:R-:W-:Y:S01]  /*2990*/  IMAD.MOV.U32 R56, RZ, RZ, R51 ;  /* 0x000000ffff387224 */ /* 0x000fe200078e0033 */
[----:B------:R-:W-:Y:S01]  /*29a0*/  IABS R51, R42 ;  /* 0x0000002a00337213 */ /* 0x000fe20000000000 */
[----:B------:R-:W-:-:S02]  /*29b0*/  IMAD.MOV R41, RZ, RZ, -R41 ;  /* 0x000000ffff297224 */ /* 0x000fc400078e0a29 */
[----:B------:R-:W-:Y:S01]  /*29c0*/  @!P4 IMAD.MOV R56, RZ, RZ, -R56 ;  /* 0x000000ffff38c224 */ /* 0x000fe200078e0a38 */
[----:B------:R-:W-:Y:S01]  /*29d0*/  ISETP.GE.AND P4, PT, R42, RZ, PT ;  /* 0x000000ff2a00720c */ /* 0x000fe20003f86270 */
[----:B------:R-:W-:Y:S02]  /*29e0*/  IMAD.MOV R44, RZ, RZ, -R44 ;  /* 0x000000ffff2c7224 */ /* 0x000fe400078e0a2c */
[----:B------:R-:W-:Y:S02]  /*29f0*/  IMAD R41, R2, R41, R46 ;  /* 0x0000002902297224 */ /* 0x000fe400078e022e */
[----:B------:R-:W-:-:S04]  /*2a00*/  IMAD.HI.U32 R42, R7, R75, RZ ;  /* 0x0000004b072a7227 */ /* 0x000fc800078e00ff */
[C---:B------:R-:W-:Y:S02]  /*2a10*/  IMAD R61, R2.reuse, R44, R61 ;  /* 0x0000002c023d7224 */ /* 0x040fe400078e023d */
[----:B------:R-:W-:Y:S01]  /*2a20*/  @!P3 IMAD.IADD R47, R47, 0x1, -R2 ;  /* 0x000000012f2fb824 */ /* 0x000fe200078e0a02 */
[C---:B------:R-:W-:Y:S01]  /*2a30*/  ISETP.GT.U32.AND P3, PT, R2.reuse, R41, PT ;  /* 0x000000290200720c */ /* 0x040fe20003f64070 */
[----:B------:R-:W-:Y:S02]  /*2a40*/  IMAD.MOV R42, RZ, RZ, -R42 ;  /* 0x000000ffff2a7224 */ /* 0x000fe400078e0a2a */
[----:B------:R-:W-:Y:S02]  /*2a50*/  IMAD.MOV.U32 R44, RZ, RZ, R51 ;  /* 0x000000ffff2c7224 */ /* 0x000fe400078e0033 */
[--C-:B------:R-:W-:Y:S01]  /*2a60*/  @!P2 IMAD.IADD R55, R55, 0x1, -R2.reuse ;  /* 0x000000013737a824 */ /* 0x100fe200078e0a02 */
[----:B------:R-:W-:Y:S01]  /*2a70*/  ISETP.GE.AND P2, PT, R59, RZ, PT ;  /* 0x000000ff3b00720c */ /* 0x000fe20003f46270 */
[----:B------:R-:W-:Y:S01]  /*2a80*/  @!P5 IMAD.IADD R45, R45, 0x1, -R2 ;  /* 0x000000012d2dd824 */ /* 0x000fe200078e0a02 */
[C---:B------:R-:W-:Y:S01]  /*2a90*/  ISETP.GT.U32.AND P5, PT, R2.reuse, R61, PT ;  /* 0x0000003d0200720c */ /* 0x040fe20003fa4070 */
[----:B------:R-:W-:Y:S01]  /*2aa0*/  IMAD R75, R2, R42, R75 ;  /* 0x0000002a024b7224 */ /* 0x000fe200078e024b */
[----:B------:R-:W-:Y:S01]  /*2ab0*/  IABS R59, R80 ;  /* 0x00000050003b7213 */ /* 0x000fe20000000000 */
[----:B------:R-:W-:-:S04]  /*2ac0*/  IMAD.HI.U32 R42, R7, R44, RZ ;  /* 0x0000002c072a7227 */ /* 0x000fc800078e00ff */
[----:B------:R-:W-:Y:S02]  /*2ad0*/  VIADD R43, R66, 0xdc ;  /* 0x000000dc422b7836 */ /* 0x000fe40000000000 */
[----:B------:R-:W-:Y:S01]  /*2ae0*/  IMAD.MOV.U32 R60, RZ, RZ, R55 ;  /* 0x000000ffff3c7224 */ /* 0x000fe200078e0037 */
[----:B------:R-:W-:Y:S01]  /*2af0*/  IABS R55, R68 ;  /* 0x0000004400377213 */ /* 0x000fe20000000000 */
[----:B------:R-:W-:Y:S01]  /*2b00*/  IMAD.MOV R51, RZ, RZ, -R42 ;  /* 0x000000ffff337224 */ /* 0x000fe200078e0a2a */
[----:B------:R-:W-:Y:S01]  /*2b10*/  IABS R46, R43 ;  /* 0x0000002b002e7213 */ /* 0x000fe20000000000 */
[----:B------:R-:W-:Y:S01]  /*2b20*/  @!P0 IMAD.MOV R60, RZ, RZ, -R60 ;  /* 0x000000ffff3c8224 */ /* 0x000fe200078e0a3c */
[----:B------:R-:W-:Y:S01]  /*2b30*/  ISETP.GE.AND P0, PT, R43, RZ, PT ;  /* 0x000000ff2b00720c */ /* 0x000fe20003f06270 */
[----:B------:R-:W-:Y:S01]  /*2b40*/  IMAD R43, R2, R51, R44 ;  /* 0x00000033022b7224 */ /* 0x000fe200078e022c */
[----:B------:R-:W-:Y:S01]  /*2b50*/  IABS R51, R63 ;  /* 0x0000003f00337213 */ /* 0x000fe20000000000 */
[----:B------:R-:W-:-:S02]  /*2b60*/  @!P3 IMAD.IADD R41, R41, 0x1, -R2 ;  /* 0x000000012929b824 */ /* 0x000fc400078e0a02 */
[----:B------:R-:W-:Y:S02]  /*2b70*/  @!P5 IMAD.IADD R61, R61, 0x1, -R2 ;  /* 0x000000013d3dd824 */ /* 0x000fe400078e0a02 */
[C---:B------:R-:W-:Y:S01]  /*2b80*/  IMAD.HI.U32 R42, R7.reuse, R46, RZ ;  /* 0x0000002e072a7227 */ /* 0x040fe200078e00ff */
[C---:B------:R-:W-:Y:S02]  /*2b90*/  ISETP.GT.U32.AND P3, PT, R2.reuse, R41, PT ;  /* 0x000000290200720c */ /* 0x040fe40003f64070 */
[----:B------:R-:W-:Y:S01]  /*2ba0*/  ISETP.GT.U32.AND P5, PT, R2, R61, PT ;  /* 0x0000003d0200720c */ /* 0x000fe20003fa4070 */
[----:B------:R-:W-:-:S04]  /*2bb0*/  IMAD.HI.U32 R44, R7, R51, RZ ;  /* 0x00000033072c7227 */ /* 0x000fc800078e00ff */
[----:B------:R-:W-:Y:S02]  /*2bc0*/  IMAD.MOV.U32 R62, RZ, RZ, R45 ;  /* 0x000000ffff3e7224 */ /* 0x000fe400078e002d */
[----:B------:R-:W-:Y:S02]  /*2bd0*/  IMAD.MOV.U32 R64, RZ, RZ, R47 ;  /* 0x000000ffff407224 */ /* 0x000fe400078e002f */
[----:B------:R-:W-:-:S04]  /*2be0*/  IMAD.HI.U32 R45, R7, R55, RZ ;  /* 0x00000037072d7227 */ /* 0x000fc800078e00ff */
[----:B------:R-:W-:Y:S02]  /*2bf0*/  IMAD.MOV R47, RZ, RZ, -R42 ;  /* 0x000000ffff2f7224 */ /* 0x000fe400078e0a2a */
[----:B------:R-:W-:Y:S02]  /*2c00*/  IMAD.MOV R44, RZ, RZ, -R44 ;  /* 0x000000ffff2c7224 */ /* 0x000fe400078e0a2c */
[----:B------:R-:W-:Y:S02]  /*2c10*/  IMAD.MOV R42, RZ, RZ, -R45 ;  /* 0x000000ffff2a7224 */ /* 0x000fe400078e0a2d */
[----:B------:R-:W-:Y:S01]  /*2c20*/  @!P1 IMAD.MOV R62, RZ, RZ, -R62 ;  /* 0x000000ffff3e9224 */ /* 0x000fe200078e0a3e */
[C---:B------:R-:W-:Y:S01]  /*2c30*/  ISETP.GT.U32.AND P1, PT, R2.reuse, R75, PT ;  /* 0x0000004b0200720c */ /* 0x040fe20003f24070 */
[C---:B------:R-:W-:Y:S02]  /*2c40*/  IMAD R45, R2.reuse, R47, R46 ;  /* 0x0000002f022d7224 */ /* 0x040fe400078e022e */
[----:B------:R-:W-:Y:S01]  /*2c50*/  @!P2 IMAD.MOV R64, RZ, RZ, -R64 ;  /* 0x000000ffff40a224 */ /* 0x000fe200078e0a40 */
[C---:B------:R-:W-:Y:S01]  /*2c60*/  ISETP.GT.U32.AND P2, PT, R2.reuse, R43, PT ;  /* 0x0000002b0200720c */ /* 0x040fe20003f44070 */
[----:B------:R-:W-:-:S02]  /*2c70*/  IMAD R47, R2, R44, R51 ;  /* 0x0000002c022f7224 */ /* 0x000fc400078e0233 */
[--C-:B------:R-:W-:Y:S02]  /*2c80*/  @!P3 IMAD.IADD R41, R41, 0x1, -R2.reuse ;  /* 0x000000012929b824 */ /* 0x100fe400078e0a02 */
[--C-:B------:R-:W-:Y:S01]  /*2c90*/  @!P5 IMAD.IADD R61, R61, 0x1, -R2.reuse ;  /* 0x000000013d3dd824 */ /* 0x100fe200078e0a02 */
[C---:B------:R-:W-:Y:S01]  /*2ca0*/  ISETP.GT.U32.AND P3, PT, R2.reuse, R47, PT ;  /* 0x0000002f0200720c */ /* 0x040fe20003f64070 */
[C---:B------:R-:W-:Y:S01]  /*2cb0*/  IMAD R51, R2.reuse, R42, R55 ;  /* 0x0000002a02337224 */ /* 0x040fe200078e0237 */
[----:B------:R-:W-:Y:S01]  /*2cc0*/  ISETP.GE.AND P5, PT, R57, RZ, PT ;  /* 0x000000ff3900720c */ /* 0x000fe20003fa6270 */
[--C-:B------:R-:W-:Y:S01]  /*2cd0*/  @!P1 IMAD.IADD R75, R75, 0x1, -R2.reuse ;  /* 0x000000014b4b9824 */ /* 0x100fe200078e0a02 */
[----:B------:R-:W-:Y:S01]  /*2ce0*/  IABS R57, R79 ;  /* 0x0000004f00397213 */ /* 0x000fe20000000000 */
[----:B------:R-:W-:Y:S01]  /*2cf0*/  IMAD.MOV.U32 R70, RZ, RZ, R61 ;  /* 0x000000ffff467224 */ /* 0x000fe200078e003d */
[----:B------:R-:W-:Y:S01]  /*2d00*/  IABS R55, R78 ;  /* 0x0000004e00377213 */ /* 0x000fe20000000000 */
[----:B------:R-:W-:Y:S01]  /*2d10*/  @!P2 IMAD.IADD R43, R43, 0x1, -R2 ;  /* 0x000000012b2ba824 */ /* 0x000fe200078e0a02 */
[----:B------:R-:W-:Y:S01]  /*2d20*/  ISETP.GT.U32.AND P1, PT, R2, R75, PT ;  /* 0x0000004b0200720c */ /* 0x000fe20003f24070 */
[----:B------:R-:W-:Y:S01]  /*2d30*/  IMAD.HI.U32 R44, R7, R57, RZ ;  /* 0x00000039072c7227 */ /* 0x000fe200078e00ff */
[----:B------:R-:W-:-:S02]  /*2d40*/  IABS R61, R81 ;  /* 0x00000051003d7213 */ /* 0x000fc40000000000 */
[C---:B------:R-:W-:Y:S01]  /*2d50*/  ISETP.GT.U32.AND P2, PT, R2.reuse, R43, PT ;  /* 0x0000002b0200720c */ /* 0x040fe20003f44070 */
[----:B------:R-:W-:Y:S02]  /*2d60*/  @!P3 IMAD.IADD R47, R47, 0x1, -R2 ;  /* 0x000000012f2fb824 */ /* 0x000fe400078e0a02 */
[----:B------:R-:W-:Y:S02]  /*2d70*/  @!P5 IMAD.MOV R70, RZ, RZ, -R70 ;  /* 0x000000ffff46d224 */ /* 0x000fe400078e0a46 */
[----:B------:R-:W-:Y:S01]  /*2d80*/  IMAD.MOV R44, RZ, RZ, -R44 ;  /* 0x000000ffff2c7224 */ /* 0x000fe200078e0a2c */
[----:B------:R-:W-:Y:S01]  /*2d90*/  ISETP.GT.U32.AND P5, PT, R2, R47, PT ;  /* 0x0000002f0200720c */ /* 0x000fe20003fa4070 */
[----:B------:R-:W-:-:S04]  /*2da0*/  IMAD.HI.U32 R42, R7, R55, RZ ;  /* 0x00000037072a7227 */ /* 0x000fc800078e00ff */
[--C-:B------:R-:W-:Y:S01]  /*2db0*/  @!P1 IMAD.IADD R75, R75, 0x1, -R2.reuse ;  /* 0x000000014b4b9824 */ /* 0x100fe200078e0a02 */
[C---:B------:R-:W-:Y:S01]  /*2dc0*/  ISETP.GT.U32.AND P1, PT, R2.reuse, R45, PT ;  /* 0x0000002d0200720c */ /* 0x040fe20003f24070 */
[----:B------:R-:W-:Y:S01]  /*2dd0*/  @!P2 IMAD.IADD R43, R43, 0x1, -R2 ;  /* 0x000000012b2ba824 */ /* 0x000fe200078e0a02 */
[C---:B------:R-:W-:Y:S01]  /*2de0*/  ISETP.GT.U32.AND P2, PT, R2.reuse, R51, PT ;  /* 0x000000330200720c */ /* 0x040fe20003f44070 */
[C---:B------:R-:W-:Y:S02]  /*2df0*/  IMAD R57, R2.reuse, R44, R57 ;  /* 0x0000002c02397224 */ /* 0x040fe400078e0239 */
[----:B------:R-:W-:Y:S02]  /*2e00*/  IMAD.MOV R42, RZ, RZ, -R42 ;  /* 0x000000ffff2a7224 */ /* 0x000fe400078e0a2a */
[----:B------:R-:W-:Y:S01]  /*2e10*/  @!P5 IMAD.IADD R47, R47, 0x1, -R2 ;  /* 0x000000012f2fd824 */ /* 0x000fe200078e0a02 */
[C---:B------:R-:W-:Y:S01]  /*2e20*/  ISETP.GT.U32.AND P5, PT, R2.reuse, R57, PT ;  /* 0x000000390200720c */ /* 0x040fe20003fa4070 */
[----:B------:R-:W-:-:S02]  /*2e30*/  IMAD R55, R2, R42, R55 ;  /* 0x0000002a02377224 */ /* 0x000fc400078e0237 */
[----:B------:R-:W-:-:S04]  /*2e40*/  IMAD.HI.U32 R42, R7, R61, RZ ;  /* 0x0000003d072a7227 */ /* 0x000fc800078e00ff */
[----:B------:R-:W-:Y:S02]  /*2e50*/  IMAD.MOV R44, RZ, RZ, -R42 ;  /* 0x000000ffff2c7224 */ /* 0x000fe400078e0a2a */
[--C-:B------:R-:W-:Y:S01]  /*2e60*/  @!P1 IMAD.IADD R45, R45, 0x1, -R2.reuse ;  /* 0x000000012d2d9824 */ /* 0x100fe200078e0a02 */
[----:B------:R-:W-:Y:S01]  /*2e70*/  ISETP.GE.AND P1, PT, R63, RZ, PT ;  /* 0x000000ff3f00720c */ /* 0x000fe20003f26270 */
[--C-:B------:R-:W-:Y:S01]  /*2e80*/  @!P2 IMAD.IADD R51, R51, 0x1, -R2.reuse ;  /* 0x000000013333a824 */ /* 0x100fe200078e0a02 */
[----:B------:R-:W-:Y:S01]  /*2e90*/  IABS R63, R82 ;  /* 0x00000052003f7213 */ /* 0x000fe20000000000 */
[C---:B------:R-:W-:Y:S01]  /*2ea0*/  IMAD R61, R2.reuse, R44, R61 ;  /* 0x0000002c023d7224 */ /* 0x040fe200078e023d */
[C---:B------:R-:W-:Y:S01]  /*2eb0*/  ISETP.GT.U32.AND P3, PT, R2.reuse, R45, PT ;  /* 0x0000002d0200720c */ /* 0x040fe20003f64070 */
[----:B------:R-:W-:Y:S01]  /*2ec0*/  @!P5 IMAD.IADD R57, R57, 0x1, -R2 ;  /* 0x000000013939d824 */ /* 0x000fe200078e0a02 */
[C---:B------:R-:W-:Y:S01]  /*2ed0*/  ISETP.GT.U32.AND P2, PT, R2.reuse, R51, PT ;  /* 0x000000330200720c */ /* 0x040fe20003f44070 */
[----:B------:R-:W-:Y:S01]  /*2ee0*/  IMAD.HI.U32 R46, R7, R59, RZ ;  /* 0x0000003b072e7227 */ /* 0x000fe200078e00ff */
[----:B------:R-:W-:-:S03]  /*2ef0*/  ISETP.GT.U32.AND P5, PT, R2, R61, PT ;  /* 0x0000003d0200720c */ /* 0x000fc60003fa4070 */
[----:B------:R-:W-:-:S04]  /*2f00*/  IMAD.HI.U32 R42, R7, R63, RZ ;  /* 0x0000003f072a7227 */ /* 0x000fc800078e00ff */
[----:B------:R-:W-:Y:S02]  /*2f10*/  IMAD.MOV R46, RZ, RZ, -R46 ;  /* 0x000000ffff2e7224 */ /* 0x000fe400078e0a2e */
[----:B------:R-:W-:Y:S02]  /*2f20*/  IMAD.MOV R42, RZ, RZ, -R42 ;  /* 0x000000ffff2a7224 */ /* 0x000fe400078e0a2a */
[C---:B------:R-:W-:Y:S02]  /*2f30*/  IMAD R59, R2.reuse, R46, R59 ;  /* 0x0000002e023b7224 */ /* 0x040fe400078e023b */
[C---:B------:R-:W-:Y:S02]  /*2f40*/  IMAD R63, R2.reuse, R42, R63 ;  /* 0x0000002a023f7224 */ /* 0x040fe400078e023f */
[--C-:B------:R-:W-:Y:S01]  /*2f50*/  @!P2 IMAD.IADD R51, R51, 0x1, -R2.reuse ;  /* 0x000000013333a824 */ /* 0x100fe200078e0a02 */
[C---:B------:R-:W-:Y:S01]  /*2f60*/  ISETP.GT.U32.AND P2, PT, R2.reuse, R59, PT ;  /* 0x0000003b0200720c */ /* 0x040fe20003f44070 */
[----:B------:R-:W-:Y:S01]  /*2f70*/  @!P5 IMAD.IADD R61, R61, 0x1, -R2 ;  /* 0x000000013d3dd824 */ /* 0x000fe200078e0a02 */
[----:B------:R-:W-:Y:S01]  /*2f80*/  ISETP.GT.U32.AND P5, PT, R2, R63, PT ;  /* 0x0000003f0200720c */ /* 0x000fe20003fa4070 */
[----:B------:R-:W-:-:S04]  /*2f90*/  IMAD.HI.U32 R44, R7, R65, RZ ;  /* 0x00000041072c7227 */ /* 0x000fc800078e00ff */
[----:B------:R-:W-:Y:S02]  /*2fa0*/  IMAD.MOV R44, RZ, RZ, -R44 ;  /* 0x000000ffff2c7224 */ /* 0x000fe400078e0a2c */
[--C-:B------:R-:W-:Y:S01]  /*2fb0*/  @!P3 IMAD.IADD R45, R45, 0x1, -R2.reuse ;  /* 0x000000012d2db824 */ /* 0x100fe200078e0a02 */
[C---:B------:R-:W-:Y:S01]  /*2fc0*/  ISETP.GT.U32.AND P3, PT, R2.reuse, R55, PT ;  /* 0x000000370200720c */ /* 0x040fe20003f64070 */
[C---:B------:R-:W-:Y:S02]  /*2fd0*/  IMAD R65, R2.reuse, R44, R65 ;  /* 0x0000002c02417224 */ /* 0x040fe400078e0241 */
        /* <DEDUP_REMOVED lines=9> */
[----:B------:R-:W-:Y:S02]  /*3070*/  VIADD R66, R66, 0xc ;  /* 0x0000000c42427836 */ /* 0x000fe40000000000 */
[----:B------:R-:W-:-:S03]  /*3080*/  IMAD.HI.U32 R42, R7, R69, RZ ;  /* 0x00000045072a7227 */ /* 0x000fc600078e00ff */
[----:B------:R-:W-:Y:S01]  /*3090*/  IABS R74, R66 ;  /* 0x00000042004a7213 */ /* 0x000fe20000000000 */
[----:B------:R-:W-:Y:S01]  /*30a0*/  @!P5 IMAD.IADD R65, R65, 0x1, -R2 ;  /* 0x000000014141d824 */ /* 0x000fe200078e0a02 */
[C---:B------:R-:W-:Y:S01]  /*30b0*/  ISETP.GT.U32.AND P5, PT, R2.reuse, R57, PT ;  /* 0x000000390200720c */ /* 0x040fe20003fa4070 */
[----:B------:R-:W-:Y:S01]  /*30c0*/  @!P2 IMAD.MOV R75, RZ, RZ, -R75 ;  /* 0x000000ffff4ba224 */ /* 0x000fe200078e0a4b */
[C---:B------:R-:W-:Y:S01]  /*30d0*/  ISETP.GT.U32.AND P2, PT, R2.reuse, R55, PT ;  /* 0x000000370200720c */ /* 0x040fe20003f44070 */
[----:B------:R-:W-:Y:S01]  /*30e0*/  @!P4 IMAD.MOV R43, RZ, RZ, -R43 ;  /* 0x000000ffff2bc224 */ /* 0x000fe200078e0a2b */
[C---:B------:R-:W-:Y:S01]  /*30f0*/  ISETP.GT.U32.AND P4, PT, R2.reuse, R59, PT ;  /* 0x0000003b0200720c */ /* 0x040fe20003f84070 */
[----:B------:R-:W-:Y:S02]  /*3100*/  IMAD R67, R2, R46, R67 ;  /* 0x0000002e02437224 */ /* 0x000fe400078e0243 */
[----:B------:R-:W-:-:S04]  /*3110*/  IMAD.HI.U32 R44, R7, R71, RZ ;  /* 0x00000047072c7227 */ /* 0x000fc800078e00ff */
[----:B------:R-:W-:-:S04]  /*3120*/  IMAD.HI.U32 R46, R7, R72, RZ ;  /* 0x00000048072e7227 */ /* 0x000fc800078e00ff */
[----:B------:R-:W-:Y:S02]  /*3130*/  IMAD.MOV R42, RZ, RZ, -R42 ;  /* 0x000000ffff2a7224 */ /* 0x000fe400078e0a2a */
[----:B------:R-:W-:Y:S02]  /*3140*/  IMAD.MOV R44, RZ, RZ, -R44 ;  /* 0x000000ffff2c7224 */ /* 0x000fe400078e0a2c */
[----:B------:R-:W-:Y:S02]  /*3150*/  IMAD.MOV R73, RZ, RZ, -R46 ;  /* 0x000000ffff497224 */ /* 0x000fe400078e0a2e */
[----:B------:R-:W-:Y:S02]  /*3160*/  IMAD R69, R2, R42, R69 ;  /* 0x0000002a02457224 */ /* 0x000fe400078e0245 */
[----:B------:R-:W-:-:S04]  /*3170*/  IMAD.HI.U32 R68, R7, R74, RZ ;  /* 0x0000004a07447227 */ /* 0x000fc800078e00ff */
[----:B------:R-:W-:-:S04]  /*3180*/  IMAD.HI.U32 R42, R7, R76, RZ ;  /* 0x0000004c072a7227 */ /* 0x000fc800078e00ff */
[C---:B------:R-:W-:Y:S02]  /*3190*/  IMAD R7, R2.reuse, R44, R71 ;  /* 0x0000002c02077224 */ /* 0x040fe400078e0247 */
[C---:B------:R-:W-:Y:S02]  /*31a0*/  IMAD R71, R2.reuse, R73, R72 ;  /* 0x0000004902477224 */ /* 0x040fe400078e0248 */
[----:B------:R-:W-:Y:S01]  /*31b0*/  @!P0 IMAD.MOV R45, RZ, RZ, -R45 ;  /* 0x000000ffff2d8224 */ /* 0x000fe200078e0a2d */
[C---:B------:R-:W-:Y:S01]  /*31c0*/  ISETP.GT.U32.AND P0, PT, R2.reuse, R61, PT ;  /* 0x0000003d0200720c */ /* 0x040fe20003f04070 */
[----:B------:R-:W-:Y:S01]  /*31d0*/  @!P1 IMAD.MOV R47, RZ, RZ, -R47 ;  /* 0x000000ffff2f9224 */ /* 0x000fe200078e0a2f */
[C---:B------:R-:W-:Y:S01]  /*31e0*/  ISETP.GT.U32.AND P1, PT, R2.reuse, R65, PT ;  /* 0x000000410200720c */ /* 0x040fe20003f24070 */
[----:B------:R-:W-:Y:S01]  /*31f0*/  @!P3 IMAD.MOV R51, RZ, RZ, -R51 ;  /* 0x000000ffff33b224 */ /* 0x000fe200078e0a33 */
[C---:B------:R-:W-:Y:S01]  /*3200*/  ISETP.GT.U32.AND P3, PT, R2.reuse, R67, PT ;  /* 0x000000430200720c */ /* 0x040fe20003f64070 */
[--C-:B------:R-:W-:Y:S01]  /*3210*/  @!P2 IMAD.IADD R55, R55, 0x1, -R2.reuse ;  /* 0x000000013737a824 */ /* 0x100fe200078e0a02 */
[C---:B------:R-:W-:Y:S01]  /*3220*/  ISETP.GT.U32.AND P2, PT, R2.reuse, R69, PT ;  /* 0x000000450200720c */ /* 0x040fe20003f44070 */
[--C-:B------:R-:W-:Y:S01]  /*3230*/  @!P5 IMAD.IADD R57, R57, 0x1, -R2.reuse ;  /* 0x000000013939d824 */ /* 0x100fe200078e0a02 */
[C---:B------:R-:W-:Y:S01]  /*3240*/  ISETP.GT.U32.AND P5, PT, R2.reuse, R7, PT ;  /* 0x000000070200720c */ /* 0x040fe20003fa4070 */
[----:B------:R-:W-:Y:S01]  /*3250*/  @!P6 IMAD.MOV R41, RZ, RZ, -R41 ;  /* 0x000000ffff29e224 */ /* 0x000fe200078e0a29 */
[C---:B------:R-:W-:Y:S01]  /*3260*/  ISETP.GT.U32.AND P6, PT, R2.reuse, R63, PT ;  /* 0x0000003f0200720c */ /* 0x040fe20003fc4070 */
[----:B------:R-:W-:Y:S01]  /*3270*/  @!P4 IMAD.IADD R59, R59, 0x1, -R2 ;  /* 0x000000013b3bc824 */ /* 0x000fe200078e0a02 */
[----:B------:R-:W-:Y:S01]  /*3280*/  ISETP.GT.U32.AND P4, PT, R2, R71, PT ;  /* 0x000000470200720c */ /* 0x000fe20003f84070 */
[----:B------:R-:W-:-:S02]  /*3290*/  IMAD.MOV R77, RZ, RZ, -R68 ;  /* 0x000000ffff4d7224 */ /* 0x000fc400078e0a44 */
[----:B------:R-:W-:Y:S02]  /*32a0*/  @!P0 IMAD.IADD R61, R61, 0x1, -R2 ;  /* 0x000000013d3d8824 */ /* 0x000fe400078e0a02 */
[C---:B------:R-:W-:Y:S02]  /*32b0*/  IMAD R73, R2.reuse, R77, R74 ;  /* 0x0000004d02497224 */ /* 0x040fe400078e024a */
[----:B------:R-:W-:Y:S02]  /*32c0*/  IMAD.MOV R77, RZ, RZ, -R42 ;  /* 0x000000ffff4d7224 */ /* 0x000fe400078e0a2a */
[----:B------:R-:W-:Y:S01]  /*32d0*/  @!P1 IMAD.IADD R65, R65, 0x1, -R2 ;  /* 0x0000000141419824 */ /* 0x000fe200078e0a02 */
[C---:B------:R-:W-:Y:S01]  /*32e0*/  ISETP.GT.U32.AND P0, PT, R2.reuse, R73, PT ;  /* 0x000000490200720c */ /* 0x040fe20003f04070 */
[----:B------:R-:W-:Y:S01]  /*32f0*/  IMAD R77, R2, R77, R76 ;  /* 0x0000004d024d7224 */ /* 0x000fe200078e024c */
[----:B------:R-:W-:Y:S01]  /*3300*/  ISETP.GE.AND P1, PT, R78, RZ, PT ;  /* 0x000000ff4e00720c */ /* 0x000fe20003f26270 */
[--C-:B------:R-:W-:Y:S01]  /*3310*/  @!P3 IMAD.IADD R67, R67, 0x1, -R2.reuse ;  /* 0x000000014343b824 */ /* 0x100fe200078e0a02 */
[----:B------:R-:W-:Y:S01]  /*3320*/  ISETP.GE.AND P3, PT, R79, RZ, PT ;  /* 0x000000ff4f00720c */ /* 0x000fe20003f66270 */
[--C-:B------:R-:W-:Y:S01]  /*3330*/  @!P2 IMAD.IADD R69, R69, 0x1, -R2.reuse ;  /* 0x000000014545a824 */ /* 0x100fe200078e0a02 */
[----:B------:R-:W-:Y:S01]  /*3340*/  ISETP.GE.AND P2, PT, R80, RZ, PT ;  /* 0x000000ff5000720c */ /* 0x000fe20003f46270 */
[--C-:B------:R-:W-:Y:S01]  /*3350*/  @!P5 IMAD.IADD R7, R7, 0x1, -R2.reuse ;  /* 0x000000010707d824 */ /* 0x100fe200078e0a02 */
[----:B------:R-:W-:Y:S01]  /*3360*/  ISETP.GE.AND P5, PT, R81, RZ, PT ;  /* 0x000000ff5100720c */ /* 0x000fe20003fa6270 */
[--C-:B------:R-:W-:Y:S01]  /*3370*/  @!P6 IMAD.IADD R63, R63, 0x1, -R2.reuse ;  /* 0x000000013f3fe824 */ /* 0x100fe200078e0a02 */
[----:B------:R-:W-:Y:S01]  /*3380*/  ISETP.GT.U32.AND P6, PT, R2, R77, PT ;  /* 0x0000004d0200720c */ /* 0x000fe20003fc4070 */
[--C-:B------:R-:W-:Y:S01]  /*3390*/  @!P4 IMAD.IADD R71, R71, 0x1, -R2.reuse ;  /* 0x000000014747c824 */ /* 0x100fe200078e0a02 */
[----:B------:R-:W-:Y:S01]  /*33a0*/  ISETP.GE.AND P4, PT, R82, RZ, PT ;  /* 0x000000ff5200720c */ /* 0x000fe20003f86270 */
[--C-:B------:R-:W-:Y:S01]  /*33b0*/  @!P0 IMAD.IADD R73, R73, 0x1, -R2.reuse ;  /* 0x0000000149498824 */ /* 0x100fe200078e0a02 */
[----:B------:R-:W-:Y:S01]  /*33c0*/  ISETP.GE.AND P0, PT, R83, RZ, PT ;  /* 0x000000ff5300720c */ /* 0x000fe20003f06270 */
[----:B------:R-:W-:Y:S01]  /*33d0*/  @!P1 IMAD.MOV R55, RZ, RZ, -R55 ;  /* 0x000000ffff379224 */ /* 0x000fe200078e0a37 */
[C---:B------:R-:W-:Y:S01]  /*33e0*/  ISETP.GT.U32.AND P1, PT, R2.reuse, R67, PT ;  /* 0x000000430200720c */ /* 0x040fe20003f24070 */
[----:B------:R-:W-:Y:S01]  /*33f0*/  @!P3 IMAD.MOV R57, RZ, RZ, -R57 ;  /* 0x000000ffff39b224 */ /* 0x000fe200078e0a39 */
[C---:B------:R-:W-:Y:S01]  /*3400*/  ISETP.GT.U32.AND P3, PT, R2.reuse, R69, PT ;  /* 0x000000450200720c */ /* 0x040fe20003f64070 */
[----:B------:R-:W-:Y:S01]  /*3410*/  @!P2 IMAD.MOV R59, RZ, RZ, -R59 ;  /* 0x000000ffff3ba224 */ /* 0x000fe200078e0a3b */
[C---:B------:R-:W-:Y:S01]  /*3420*/  ISETP.GT.U32.AND P2, PT, R2.reuse, R7, PT ;  /* 0x000000070200720c */ /* 0x040fe20003f44070 */
[----:B------:R-:W-:Y:S01]  /*3430*/  @!P5 IMAD.MOV R61, RZ, RZ, -R61 ;  /* 0x000000ffff3dd224 */ /* 0x000fe200078e0a3d */
[C---:B------:R-:W-:Y:S01]  /*3440*/  ISETP.GT.U32.AND P5, PT, R2.reuse, R71, PT ;  /* 0x000000470200720c */ /* 0x040fe20003fa4070 */
[--C-:B------:R-:W-:Y:S01]  /*3450*/  @!P6 IMAD.IADD R77, R77, 0x1, -R2.reuse ;  /* 0x000000014d4de824 */ /* 0x100fe200078e0a02 */
[----:B------:R-:W-:Y:S01]  /*3460*/  CS2R R80, SRZ ;  /* 0x0000000000507805 */ /* 0x000fe2000001ff00 */
[----:B------:R-:W-:Y:S01]  /*3470*/  @!P4 IMAD.MOV R63, RZ, RZ, -R63 ;  /* 0x000000ffff3fc224 */ /* 0x000fe200078e0a3f */
[C---:B------:R-:W-:Y:S01]  /*3480*/  ISETP.GT.U32.AND P4, PT, R2.reuse, R73, PT ;  /* 0x000000490200720c */ /* 0x040fe20003f84070 */
[----:B------:R-:W-:Y:S01]  /*3490*/  @!P0 IMAD.MOV R65, RZ, RZ, -R65 ;  /* 0x000000ffff418224 */ /* 0x000fe200078e0a41 */
[----:B------:R-:W-:Y:S01]  /*34a0*/  ISETP.GT.U32.AND P6, PT, R2, R77, PT ;  /* 0x0000004d0200720c */ /* 0x000fe20003fc4070 */
[--C-:B------:R-:W-:Y:S01]  /*34b0*/  @!P1 IMAD.IADD R67, R67, 0x1, -R2.reuse ;  /* 0x0000000143439824 */ /* 0x100fe200078e0a02 */
[----:B------:R-:W-:Y:S01]  /*34c0*/  ISETP.GE.AND P0, PT, R84, RZ, PT ;  /* 0x000000ff5400720c */ /* 0x000fe20003f06270 */
[--C-:B------:R-:W-:Y:S01]  /*34d0*/  @!P3 IMAD.IADD R69, R69, 0x1, -R2.reuse ;  /* 0x000000014545b824 */ /* 0x100fe200078e0a02 */
[----:B------:R-:W-:Y:S01]  /*34e0*/  ISETP.GE.AND P1, PT, R85, RZ, PT ;  /* 0x000000ff5500720c */ /* 0x000fe20003f26270 */
[--C-:B------:R-:W-:Y:S01]  /*34f0*/  @!P2 IMAD.IADD R7, R7, 0x1, -R2.reuse ;  /* 0x000000010707a824 */ /* 0x100fe200078e0a02 */
[----:B------:R-:W-:Y:S01]  /*3500*/  ISETP.GE.AND P3, PT, R86, RZ, PT ;  /* 0x000000ff5600720c */ /* 0x000fe20003f66270 */
[----:B------:R-:W-:Y:S01]  /*3510*/  @!P5 IMAD.IADD R71, R71, 0x1, -R2 ;  /* 0x000000014747d824 */ /* 0x000fe200078e0a02 */
[----:B------:R-:W-:-:S02]  /*3520*/  ISETP.GE.AND P2, PT, R87, RZ, PT ;  /* 0x000000ff5700720c */ /* 0x000fc40003f46270 */
[----:B------:R-:W-:Y:S02]  /*3530*/  CS2R R84, SRZ ;  /* 0x0000000000547805 */ /* 0x000fe4000001ff00 */
[----:B------:R-:W-:Y:S01]  /*3540*/  ISETP.GE.AND P5, PT, R66, RZ, PT ;  /* 0x000000ff4200720c */ /* 0x000fe20003fa6270 */
[--C-:B------:R-:W-:Y:S01]  /*3550*/  @!P4 IMAD.IADD R73, R73, 0x1, -R2.reuse ;  /* 0x000000014949c824 */ /* 0x100fe200078e0a02 */
[----:B------:R-:W-:Y:S01]  /*3560*/  ISETP.GE.AND P4, PT, R3, RZ, PT ;  /* 0x000000ff0300720c */ /* 0x000fe20003f86270 */
[----:B------:R-:W-:Y:S01]  /*3570*/  @!P6 IMAD.IADD R77, R77, 0x1, -R2 ;  /* 0x000000014d4de824 */ /* 0x000fe200078e0a02 */
[----:B------:R-:W-:Y:S01]  /*3580*/  ISETP.NE.AND P6, PT, R49, RZ, PT ;  /* 0x000000ff3100720c */ /* 0x000fe20003fc5270 */
[----:B------:R-:W-:Y:S01]  /*3590*/  @!P0 IMAD.MOV R67, RZ, RZ, -R67 ;  /* 0x000000ffff438224 */ /* 0x000fe200078e0a43 */
[----:B------:R-:W-:Y:S01]  /*35a0*/  LOP3.LUT R3, RZ, R49, RZ, 0x33, !PT ;  /* 0x00000031ff037212 */ /* 0x000fe200078e33ff */
[----:B------:R-:W-:Y:S01]  /*35b0*/  @!P1 IMAD.MOV R69, RZ, RZ, -R69 ;  /* 0x000000ffff459224 */ /* 0x000fe200078e0a45 */
[----:B------:R-:W-:Y:S01]  /*35c0*/  CS2R R86, SRZ ;  /* 0x0000000000567805 */ /* 0x000fe2000001ff00 */
[----:B------:R-:W-:Y:S01]  /*35d0*/  @!P3 IMAD.MOV R7, RZ, RZ, -R7 ;  /* 0x000000ffff07b224 */ /* 0x000fe200078e0a07 */
[C---:B------:R-:W-:Y:S01]  /*35e0*/  SEL R41, R3.reuse, R41, !P6 ;  /* 0x0000002903297207 */ /* 0x040fe20007000000 */
[----:B------:R-:W-:Y:S01]  /*35f0*/  @!P2 IMAD.MOV R71, RZ, RZ, -R71 ;  /* 0x000000ffff47a224 */ /* 0x000fe200078e0a47 */
[C---:B------:R-:W-:Y:S01]  /*3600*/  SEL R4, R3.reuse, R4, !P6 ;  /* 0x0000000403047207 */ /* 0x040fe20007000000 */
[----:B------:R-:W-:Y:S01]  /*3610*/  @!P5 IMAD.MOV R73, RZ, RZ, -R73 ;  /* 0x000000ffff49d224 */ /* 0x000fe200078e0a49 */
[C---:B------:R-:W-:Y:S01]  /*3620*/  SEL R6, R3.reuse, R6, !P6 ;  /* 0x0000000603067207 */ /* 0x040fe20007000000 */
[----:B------:R-:W-:Y:S01]  /*3630*/  @!P4 IMAD.MOV R77, RZ, RZ, -R77 ;  /* 0x000000ffff4dc224 */ /* 0x000fe200078e0a4d */
[----:B------:R-:W-:Y:S01]  /*3640*/  SEL R5, R3, R5, !P6 ;  /* 0x0000000503057207 */ /* 0x000fe20007000000 */
[----:B------:R-:W-:Y:S01]  /*3650*/  IMAD R41, R41, UR5, RZ ;  /* 0x0000000529297c24 */ /* 0x000fe2000f8e02ff */
[C---:B------:R-:W-:Y:S01]  /*3660*/  SEL R43, R3.reuse, R43, !P6 ;  /* 0x0000002b032b7207 */ /* 0x040fe20007000000 */
[----:B------:R-:W-:Y:S01]  /*3670*/  IMAD R4, R4, UR5, RZ ;  /* 0x0000000504047c24 */ /* 0x000fe2000f8e02ff */
[C---:B------:R-:W-:Y:S01]  /*3680*/  SEL R8, R3.reuse, R8, !P6 ;  /* 0x0000000803087207 */ /* 0x040fe20007000000 */
[----:B------:R-:W-:Y:S01]  /*3690*/  IMAD R6, R6, UR5, RZ ;  /* 0x0000000506067c24 */ /* 0x000fe2000f8e02ff */
[----:B------:R-:W-:Y:S01]  /*36a0*/  SEL R9, R3, R9, !P6 ;  /* 0x0000000903097207 */ /* 0x000fe20007000000 */
[----:B------:R-:W-:Y:S01]  /*36b0*/  IMAD R5, R5, UR5, RZ ;  /* 0x0000000505057c24 */ /* 0x000fe2000f8e02ff */
[----:B------:R-:W-:Y:S01]  /*36c0*/  SEL R10, R3, R10, !P6 ;  /* 0x0000000a030a7207 */ /* 0x000fe20007000000 */
[----:B------:R-:W-:Y:S01]  /*36d0*/  IMAD R43, R43, UR5, RZ ;  /* 0x000000052b2b7c24 */ /* 0x000fe2000f8e02ff */
[C---:B------:R-:W-:Y:S01]  /*36e0*/  SEL R45, R3.reuse, R45, !P6 ;  /* 0x0000002d032d7207 */ /* 0x040fe20007000000 */
[----:B------:R-:W-:Y:S01]  /*36f0*/  IMAD R8, R8, UR5, RZ ;  /* 0x0000000508087c24 */ /* 0x000fe2000f8e02ff */
[----:B------:R-:W-:Y:S01]  /*3700*/  SEL R13, R3, R13, !P6 ;  /* 0x0000000d030d7207 */ /* 0x000fe20007000000 */
[----:B------:R-:W-:Y:S01]  /*3710*/  IMAD R9, R9, UR5, RZ ;  /* 0x0000000509097c24 */ /* 0x000fe2000f8e02ff */
[C---:B------:R-:W-:Y:S01]  /*3720*/  SEL R11, R3.reuse, R11, !P6 ;  /* 0x0000000b030b7207 */ /* 0x040fe20007000000 */
[----:B------:R-:W-:Y:S01]  /*3730*/  IMAD R10, R10, UR5, RZ ;  /* 0x000000050a0a7c24 */ /* 0x000fe2000f8e02ff */
[----:B------:R-:W-:Y:S01]  /*3740*/  SEL R12, R3, R12, !P6 ;  /* 0x0000000c030c7207 */ /* 0x000fe20007000000 */
[----:B------:R-:W-:Y:S01]  /*3750*/  IMAD R45, R45, UR5, RZ ;  /* 0x000000052d2d7c24 */ /* 0x000fe2000f8e02ff */
[----:B------:R-:W-:Y:S01]  /*3760*/  SEL R14, R3, R14, !P6 ;  /* 0x0000000e030e7207 */ /* 0x000fe20007000000 */
[----:B------:R-:W-:Y:S01]  /*3770*/  IMAD R141, R13, UR5, RZ ;  /* 0x000000050d8d7c24 */ /* 0x000fe2000f8e02ff */
        /* <DEDUP_REMOVED lines=58> */
[C---:B------:R-:W-:Y:S01]  /*3b20*/  SEL R54, R3.reuse, R54, !P6 ;  /* 0x0000003603367207 */ /* 0x040fe20007000000 */
[----:B------:R-:W-:Y:S01]  /*3b30*/  IMAD R76, R50, UR5, RZ ;  /* 0x00000005324c7c24 */ /* 0x000fe2000f8e02ff */
[----:B------:R-:W-:-:S02]  /*3b40*/  SEL R56, R3, R56, !P6 ;  /* 0x0000003803387207 */ /* 0x000fc40007000000 */
[----:B------:R-:W-:Y:S02]  /*3b50*/  CS2R R82, SRZ ;  /* 0x0000000000527805 */ /* 0x000fe4000001ff00 */
[C---:B------:R-:W-:Y:S01]  /*3b60*/  SEL R58, R3.reuse, R58, !P6 ;  /* 0x0000003a033a7207 */ /* 0x040fe20007000000 */
[----:B------:R-:W-:Y:S01]  /*3b70*/  IMAD R78, R54, UR5, RZ ;  /* 0x00000005364e7c24 */ /* 0x000fe2000f8e02ff */
        /* <DEDUP_REMOVED lines=38> */
[----:B------:R-:W-:Y:S01]  /*3de0*/  SHF.R.S32.HI R152, RZ, 0x1f, R41 ;  /* 0x0000001fff987819 */ /* 0x000fe20000011429 */
[----:B------:R-:W-:Y:S01]  /*3df0*/  IMAD R71, R71, UR5, RZ ;  /* 0x0000000547477c24 */ /* 0x000fe2000f8e02ff */
[----:B---3--:R-:W-:Y:S01]  /*3e00*/  IADD3 R159, P4, PT, R41, UR14, RZ ;  /* 0x0000000e299f7c10 */ /* 0x008fe2000ff9e0ff */
[----:B------:R-:W-:Y:S01]  /*3e10*/  IMAD R52, R70, UR5, RZ ;  /* 0x0000000546347c24 */ /* 0x000fe2000f8e02ff */
[----:B------:R-:W-:Y:S01]  /*3e20*/  SHF.R.S32.HI R150, RZ, 0x1f, R4 ;  /* 0x0000001fff967819 */ /* 0x000fe20000011404 */
[----:B------:R-:W-:Y:S01]  /*3e30*/  IMAD R55, R73, UR5, RZ ;  /* 0x0000000549377c24 */ /* 0x000fe2000f8e02ff */
[----:B------:R-:W-:Y:S01]  /*3e40*/  IADD3 R158, P6, PT, R4, UR14, RZ ;  /* 0x0000000e049e7c10 */ /* 0x000fe2000ffde0ff */
[----:B------:R-:W-:Y:S01]  /*3e50*/  IMAD R56, R3, UR5, RZ ;  /* 0x0000000503387c24 */ /* 0x000fe2000f8e02ff */
[----:B------:R-:W-:Y:S01]  /*3e60*/  SHF.R.S32.HI R148, RZ, 0x1f, R6 ;  /* 0x0000001fff947819 */ /* 0x000fe20000011406 */
[----:B------:R-:W-:Y:S01]  /*3e70*/  USHF.R.S32.HI UR5, URZ, 0x1f, UR4 ;  /* 0x0000001fff057899 */ /* 0x000fe20008011404 */
[----:B------:R-:W-:Y:S01]  /*3e80*/  IADD3 R157, P5, PT, R6, UR14, RZ ;  /* 0x0000000e069d7c10 */ /* 0x000fe2000ffbe0ff */
[----:B------:R-:W-:Y:S01]  /*3e90*/  IMAD R176, R176, UR6, RZ ;  /* 0x00000006b0b07c24 */ /* 0x000fe2000f8e02ff */
[----:B------:R-:W-:Y:S01]  /*3ea0*/  SHF.R.S32.HI R146, RZ, 0x1f, R5 ;  /* 0x0000001fff927819 */ /* 0x000fe20000011405 */
[----:B------:R-:W-:Y:S01]  /*3eb0*/  ULEA.HI UR5, UR5, UR4, URZ, 0x6 ;  /* 0x0000000405057291 */ /* 0x000fe2000f8f30ff */
[----:B------:R-:W-:Y:S01]  /*3ec0*/  IADD3 R156, P3, PT, R5, UR14, RZ ;  /* 0x0000000e059c7c10 */ /* 0x000fe2000ff7e0ff */
[----:B------:R-:W-:Y:S01]  /*3ed0*/  IMAD.SHL.U32 R171, R171, 0x40, RZ ;  /* 0x00000040abab7824 */ /* 0x000fe200078e00ff */
[----:B------:R-:W-:Y:S01]  /*3ee0*/  SHF.R.S32.HI R142, RZ, 0x1f, R43 ;  /* 0x0000001fff8e7819 */ /* 0x000fe2000001142b */
[----:B------:R-:W-:Y:S01]  /*3ef0*/  USHF.R.S32.HI UR5, URZ, 0x6, UR5 ;  /* 0x00000006ff057899 */ /* 0x000fe20008011405 */
[----:B------:R-:W-:-:S02]  /*3f00*/  IADD3 R155, P2, PT, R43, UR14, RZ ;  /* 0x0000000e2b9b7c10 */ /* 0x000fc4000ff5e0ff */
[----:B------:R-:W-:Y:S02]  /*3f10*/  IADD3.X R152, PT, PT, R152, UR15, RZ, P4, !PT ;  /* 0x0000000f98987c10 */ /* 0x000fe4000a7fe4ff */
[----:B------:R-:W-:Y:S02]  /*3f20*/  SHF.R.S32.HI R140, RZ, 0x1f, R8 ;  /* 0x0000001fff8c7819 */ /* 0x000fe40000011408 */
[----:B------:R-:W-:Y:S02]  /*3f30*/  IADD3 R154, P1, PT, R8, UR14, RZ ;  /* 0x0000000e089a7c10 */ /* 0x000fe4000ff3e0ff */
[----:B------:R-:W-:Y:S02]  /*3f40*/  SHF.R.S32.HI R138, RZ, 0x1f, R9 ;  /* 0x0000001fff8a7819 */ /* 0x000fe40000011409 */
[----:B------:R-:W-:Y:S02]  /*3f50*/  IADD3 R153, P0, PT, R9, UR14, RZ ;  /* 0x0000000e09997c10 */ /* 0x000fe4000ff1e0ff */
[----:B------:R-:W-:-:S02]  /*3f60*/  SHF.R.S32.HI R136, RZ, 0x1f, R10 ;  /* 0x0000001fff887819 */ /* 0x000fc4000001140a */
[----:B------:R-:W-:Y:S02]  /*3f70*/  IADD3 R151, P4, PT, R10, UR14, RZ ;  /* 0x0000000e0a977c10 */ /* 0x000fe4000ff9e0ff */
[----:B------:R-:W-:Y:S02]  /*3f80*/  IADD3.X R150, PT, PT, R150, UR15, RZ, P6, !PT ;  /* 0x0000000f96967c10 */ /* 0x000fe4000b7fe4ff */
[----:B------:R-:W-:Y:S02]  /*3f90*/  SHF.R.S32.HI R134, RZ, 0x1f, R45 ;  /* 0x0000001fff867819 */ /* 0x000fe4000001142d */
[----:B------:R-:W-:Y:S02]  /*3fa0*/  IADD3 R149, P6, PT, R45, UR14, RZ ;  /* 0x0000000e2d957c10 */ /* 0x000fe4000ffde0ff */
[----:B------:R-:W-:Y:S02]  /*3fb0*/  IADD3.X R148, PT, PT, R148, UR15, RZ, P5, !PT ;  /* 0x0000000f94947c10 */ /* 0x000fe4000affe4ff */
[----:B------:R-:W-:-:S02]  /*3fc0*/  IADD3.X R146, PT, PT, R146, UR15, RZ, P3, !PT ;  /* 0x0000000f92927c10 */ /* 0x000fc40009ffe4ff */
[----:B------:R-:W-:Y:S02]  /*3fd0*/  SHF.R.S32.HI R128, RZ, 0x1f, R141 ;  /* 0x0000001fff807819 */ /* 0x000fe4000001148d */
[----:B------:R-:W-:Y:S02]  /*3fe0*/  IADD3.X R142, PT, PT, R142, UR15, RZ, P2, !PT ;  /* 0x0000000f8e8e7c10 */ /* 0x000fe400097fe4ff */
[----:B------:R-:W-:Y:S02]  /*3ff0*/  SHF.R.S32.HI R132, RZ, 0x1f, R11 ;  /* 0x0000001fff847819 */ /* 0x000fe4000001140b */
[----:B------:R-:W-:Y:S02]  /*4000*/  IADD3 R147, P5, PT, R11, UR14, RZ ;  /* 0x0000000e0b937c10 */ /* 0x000fe4000ffbe0ff */
[----:B------:R-:W-:Y:S02]  /*4010*/  SHF.R.S32.HI R130, RZ, 0x1f, R12 ;  /* 0x0000001fff827819 */ /* 0x000fe4000001140c */
[----:B------:R-:W-:-:S02]  /*4020*/  IADD3 R143, P3, PT, R12, UR14, RZ ;  /* 0x0000000e0c8f7c10 */ /* 0x000fc4000ff7e0ff */
[----:B------:R-:W-:Y:S02]  /*4030*/  IADD3 R141, P2, PT, R141, UR14, RZ ;  /* 0x0000000e8d8d7c10 */ /* 0x000fe4000ff5e0ff */
[----:B------:R-:W-:Y:S02]  /*4040*/  IADD3.X R140, PT, PT, R140, UR15, RZ, P1, !PT ;  /* 0x0000000f8c8c7c10 */ /* 0x000fe40008ffe4ff */
[----:B------:R-:W-:Y:S02]  /*4050*/  IADD3.X R138, PT, PT, R138, UR15, RZ, P0, !PT ;  /* 0x0000000f8a8a7c10 */ /* 0x000fe400087fe4ff */
[----:B------:R-:W-:Y:S02]  /*4060*/  IADD3.X R136, PT, PT, R136, UR15, RZ, P4, !PT ;  /* 0x0000000f88887c10 */ /* 0x000fe4000a7fe4ff */
[----:B------:R-:W-:Y:S02]  /*4070*/  SHF.R.S32.HI R126, RZ, 0x1f, R47 ;  /* 0x0000001fff7e7819 */ /* 0x000fe4000001142f */
[----:B------:R-:W-:-:S02]  /*4080*/  IADD3 R139, P1, PT, R47, UR14, RZ ;  /* 0x0000000e2f8b7c10 */ /* 0x000fc4000ff3e0ff */
[----:B------:R-:W-:Y:S02]  /*4090*/  SHF.R.S32.HI R124, RZ, 0x1f, R14 ;  /* 0x0000001fff7c7819 */ /* 0x000fe4000001140e */
[----:B------:R-:W-:Y:S02]  /*40a0*/  IADD3 R137, P0, PT, R14, UR14, RZ ;  /* 0x0000000e0e897c10 */ /* 0x000fe4000ff1e0ff */
[----:B------:R-:W-:Y:S02]  /*40b0*/  SHF.R.S32.HI R122, RZ, 0x1f, R15 ;  /* 0x0000001fff7a7819 */ /* 0x000fe4000001140f */
[----:B------:R-:W-:Y:S02]  /*40c0*/  IADD3 R135, P4, PT, R15, UR14, RZ ;  /* 0x0000000e0f877c10 */ /* 0x000fe4000ff9e0ff */
[----:B------:R-:W-:Y:S02]  /*40d0*/  IADD3.X R134, PT, PT, R134, UR15, RZ, P6, !PT ;  /* 0x0000000f86867c10 */ /* 0x000fe4000b7fe4ff */
[----:B------:R-:W-:-:S02]  /*40e0*/  SHF.R.S32.HI R120, RZ, 0x1f, R16 ;  /* 0x0000001fff787819 */ /* 0x000fc40000011410 */
        /* <DEDUP_REMOVED lines=12> */
[----:B------:R-:W-:Y:S02]  /*41b0*/  IADD3.X R124, PT, PT, R124, UR15, RZ, P0, !PT ;  /* 0x0000000f7c7c7c10 */ /* 0x000fe400087fe4ff */
[----:B------:R-:W-:Y:S02]  /*41c0*/  IADD3.X R122, PT, PT, R122, UR15, RZ, P4, !PT ;  /* 0x0000000f7a7a7c10 */ /* 0x000fe4000a7fe4ff */
[----:B------:R-:W-:Y:S02]  /*41d0*/  SHF.R.S32.HI R112, RZ, 0x1f, R19 ;  /* 0x0000001fff707819 */ /* 0x000fe40000011413 */
[----:B------:R-:W-:Y:S02]  /*41e0*/  IADD3 R125, P1, PT, R19, UR14, RZ ;  /* 0x0000000e137d7c10 */ /* 0x000fe4000ff3e0ff */
        /* <DEDUP_REMOVED lines=71> */
[----:B------:R-:W-:Y:S02]  /*4660*/  SHF.R.S32.HI R26, RZ, 0x1f, R67 ;  /* 0x0000001fff1a7819 */ /* 0x000fe40000011443 */
[----:B------:R-:W-:Y:S02]  /*4670*/  IADD3 R39, P5, PT, R67, UR14, RZ ;  /* 0x0000000e43277c10 */ /* 0x000fe4000ffbe0ff */
[----:B------:R-:W-:-:S02]  /*4680*/  SHF.R.S32.HI R24, RZ, 0x1f, R66 ;  /* 0x0000001fff187819 */ /* 0x000fc40000011442 */
[----:B------:R-:W-:Y:S02]  /*4690*/  IADD3 R37, P3, PT, R66, UR14, RZ ;  /* 0x0000000e42257c10 */ /* 0x000fe4000ff7e0ff */
[----:B------:R-:W-:Y:S02]  /*46a0*/  IADD3.X R36, PT, PT, R36, UR15, RZ, P2, !PT ;  /* 0x0000000f24247c10 */ /* 0x000fe400097fe4ff */
[----:B------:R-:W-:Y:S02]  /*46b0*/  IADD3.X R34, PT, PT, R34, UR15, RZ, P1, !PT ;  /* 0x0000000f22227c10 */ /* 0x000fe40008ffe4ff */
[----:B------:R-:W-:Y:S02]  /*46c0*/  IADD3.X R32, PT, PT, R32, UR15, RZ, P0, !PT ;  /* 0x0000000f20207c10 */ /* 0x000fe400087fe4ff */
[----:B------:R-:W-:Y:S02]  /*46d0*/  IADD3.X R30, PT, PT, R30, UR15, RZ, P4, !PT ;  /* 0x0000000f1e1e7c10 */ /* 0x000fe4000a7fe4ff */
[----:B------:R-:W-:-:S02]  /*46e0*/  SHF.R.S32.HI R22, RZ, 0x1f, R68 ;  /* 0x0000001fff167819 */ /* 0x000fc40000011444 */
[----:B------:R-:W-:Y:S02]  /*46f0*/  IADD3 R35, P2, PT, R68, UR14, RZ ;  /* 0x0000000e44237c10 */ /* 0x000fe4000ff5e0ff */
[----:B------:R-:W-:Y:S02]  /*4700*/  SHF.R.S32.HI R20, RZ, 0x1f, R72 ;  /* 0x0000001fff147819 */ /* 0x000fe40000011448 */
[----:B------:R-:W-:Y:S02]  /*4710*/  IADD3 R33, P1, PT, R72, UR14, RZ ;  /* 0x0000000e48217c10 */ /* 0x000fe4000ff3e0ff */
[----:B------:R-:W-:Y:S02]  /*4720*/  CS2R R72, SRZ ;  /* 0x0000000000487805 */ /* 0x000fe4000001ff00 */
[----:B------:R-:W-:Y:S02]  /*4730*/  SHF.R.S32.HI R18, RZ, 0x1f, R69 ;  /* 0x0000001fff127819 */ /* 0x000fe40000011445 */
[----:B------:R-:W-:-:S02]  /*4740*/  IADD3 R31, P0, PT, R69, UR14, RZ ;  /* 0x0000000e451f7c10 */ /* 0x000fc4000ff1e0ff */
[----:B------:R-:W-:Y:S02]  /*4750*/  CS2R R68, SRZ ;  /* 0x0000000000447805 */ /* 0x000fe4000001ff00 */
[----:B------:R-:W-:Y:S02]  /*4760*/  SHF.R.S32.HI R16, RZ, 0x1f, R74 ;  /* 0x0000001fff107819 */ /* 0x000fe4000001144a */
[----:B------:R-:W-:Y:S02]  /*4770*/  IADD3 R29, P4, PT, R74, UR14, RZ ;  /* 0x0000000e4a1d7c10 */ /* 0x000fe4000ff9e0ff */
[----:B------:R-:W-:Y:S02]  /*4780*/  CS2R R74, SRZ ;  /* 0x00000000004a7805 */ /* 0x000fe4000001ff00 */
        /* <DEDUP_REMOVED lines=17> */
[----:B------:R-:W-:Y:S02]  /*48a0*/  SHF.R.S32.HI R6, RZ, 0x1f, R58 ;  /* 0x0000001fff067819 */ /* 0x000fe4000001143a */
[----:B------:R-:W-:Y:S02]  /*48b0*/  IADD3 R17, P0, PT, R58, UR14, RZ ;  /* 0x0000000e3a117c10 */ /* 0x000fe4000ff1e0ff */
[----:B------:R-:W-:-:S02]  /*48c0*/  SHF.R.S32.HI R5, RZ, 0x1f, R71 ;  /* 0x0000001fff057819 */ /* 0x000fc40000011447 */
[----:B------:R-:W-:Y:S02]  /*48d0*/  IADD3 R15, P4, PT, R71, UR14, RZ ;  /* 0x0000000e470f7c10 */ /* 0x000fe4000ff9e0ff */
[----:B------:R-:W-:Y:S02]  /*48e0*/  CS2R R70, SRZ ;  /* 0x0000000000467805 */ /* 0x000fe4000001ff00 */
[----:B------:R-:W-:Y:S02]  /*48f0*/  SHF.R.S32.HI R4, RZ, 0x1f, R13 ;  /* 0x0000001fff047819 */ /* 0x000fe4000001140d */
[----:B------:R-:W-:Y:S02]  /*4900*/  IADD3.X R14, PT, PT, R14, UR15, RZ, P6, !PT ;  /* 0x0000000f0e0e7c10 */ /* 0x000fe4000b7fe4ff */
[----:B------:R-:W-:Y:S02]  /*4910*/  IADD3 R13, P6, PT, R13, UR14, RZ ;  /* 0x0000000e0d0d7c10 */ /* 0x000fe4000ffde0ff */
[----:B------:R-:W-:-:S02]  /*4920*/  IADD3.X R12, PT, PT, R12, UR15, RZ, P5, !PT ;  /* 0x0000000f0c0c7c10 */ /* 0x000fc4000affe4ff */
[----:B------:R-:W-:Y:S02]  /*4930*/  IADD3 R11, P5, PT, R0, UR14, RZ ;  /* 0x0000000e000b7c10 */ /* 0x000fe4000ffbe0ff */
[----:B------:R-:W-:Y:S02]  /*4940*/  IADD3.X R8, PT, PT, R8, UR15, RZ, P2, !PT ;  /* 0x0000000f08087c10 */ /* 0x000fe400097fe4ff */
[----:B------:R-:W-:Y:S02]  /*4950*/  IADD3.X R7, PT, PT, R7, UR15, RZ, P1, !PT ;  /* 0x0000000f07077c10 */ /* 0x000fe40008ffe4ff */
[----:B------:R-:W-:Y:S02]  /*4960*/  IADD3.X R6, PT, PT, R6, UR15, RZ, P0, !PT ;  /* 0x0000000f06067c10 */ /* 0x000fe400087fe4ff */
[----:B------:R-:W-:Y:S02]  /*4970*/  IADD3.X R5, PT, PT, R5, UR15, RZ, P4, !PT ;  /* 0x0000000f05057c10 */ /* 0x000fe4000a7fe4ff */
[----:B------:R-:W-:-:S02]  /*4980*/  IADD3.X R10, PT, PT, R10, UR15, RZ, P3, !PT ;  /* 0x0000000f0a0a7c10 */ /* 0x000fc40009ffe4ff */
[----:B------:R-:W-:Y:S02]  /*4990*/  IADD3 R164, P2, PT, R55, UR14, RZ ;  /* 0x0000000e37a47c10 */ /* 0x000fe4000ff5e0ff */
[----:B------:R-:W-:Y:S02]  /*49a0*/  IADD3 R166, P1, PT, R52, UR14, RZ ;  /* 0x0000000e34a67c10 */ /* 0x000fe4000ff3e0ff */
[----:B------:R-:W-:Y:S02]  /*49b0*/  IADD3 R168, P0, PT, R54, UR14, RZ ;  /* 0x0000000e36a87c10 */ /* 0x000fe4000ff1e0ff */
[----:B------:R-:W-:Y:S02]  /*49c0*/  IADD3 R170, P4, PT, R56, UR14, RZ ;  /* 0x0000000e38aa7c10 */ /* 0x000fe4000ff9e0ff */
[----:B------:R-:W-:Y:S02]  /*49d0*/  IADD3.X R4, PT, PT, R4, UR15, RZ, P6, !PT ;  /* 0x0000000f04047c10 */ /* 0x000fe4000b7fe4ff */
[----:B------:R-:W-:-:S02]  /*49e0*/  SHF.R.S32.HI R0, RZ, 0x1f, R0 ;  /* 0x0000001fff007819 */ /* 0x000fc40000011400 */
[----:B------:R-:W-:Y:S02]  /*49f0*/  IADD3 R9, P3, PT, R2, UR14, RZ ;  /* 0x0000000e02097c10 */ /* 0x000fe4000ff7e0ff */
[----:B------:R-:W-:Y:S02]  /*4a00*/  IADD3 R3, P6, PT, R162, UR12, RZ ;  /* 0x0000000ca2037c10 */ /* 0x000fe4000ffde0ff */
[----:B------:R-:W-:Y:S02]  /*4a10*/  SHF.R.S32.HI R57, RZ, 0x1f, R2 ;  /* 0x0000001fff397819 */ /* 0x000fe40000011402 */
[----:B------:R-:W-:Y:S02]  /*4a20*/  SHF.R.S32.HI R55, RZ, 0x1f, R55 ;  /* 0x0000001fff377819 */ /* 0x000fe40000011437 */
[----:B------:R-:W-:Y:S02]  /*4a30*/  SHF.R.S32.HI R52, RZ, 0x1f, R52 ;  /* 0x0000001fff347819 */ /* 0x000fe40000011434 */
[----:B------:R-:W-:-:S02]  /*4a40*/  SHF.R.S32.HI R54, RZ, 0x1f, R54 ;  /* 0x0000001fff367819 */ /* 0x000fc40000011436 */
[----:B------:R-:W-:Y:S02]  /*4a50*/  SHF.R.S32.HI R56, RZ, 0x1f, R56 ;  /* 0x0000001fff387819 */ /* 0x000fe40000011438 */
[----:B------:R-:W-:Y:S02]  /*4a60*/  IADD3.X R2, PT, PT, R0, UR15, RZ, P5, !PT ;  /* 0x0000000f00027c10 */ /* 0x000fe4000affe4ff */
[----:B------:R-:W-:Y:S02]  /*4a70*/  IADD3.X R0, PT, PT, R57, UR15, RZ, P3, !PT ;  /* 0x0000000f39007c10 */ /* 0x000fe40009ffe4ff */
[----:B------:R-:W-:Y:S02]  /*4a80*/  IADD3.X R163, PT, PT, R55, UR15, RZ, P2, !PT ;  /* 0x0000000f37a37c10 */ /* 0x000fe400097fe4ff */
[----:B------:R-:W-:Y:S02]  /*4a90*/  IADD3.X R165, PT, PT, R52, UR15, RZ, P1, !PT ;  /* 0x0000000f34a57c10 */ /* 0x000fe40008ffe4ff */
[----:B------:R-:W-:-:S02]  /*4aa0*/  IADD3.X R167, PT, PT, R54, UR15, RZ, P0, !PT ;  /* 0x0000000f36a77c10 */ /* 0x000fc400087fe4ff */
[----:B------:R-:W-:Y:S02]  /*4ab0*/  IADD3.X R169, PT, PT, R56, UR15, RZ, P4, !PT ;  /* 0x0000000f38a97c10 */ /* 0x000fe4000a7fe4ff */
[----:B--2---:R-:W-:-:S07]  /*4ac0*/  LEA.HI.X.SX32 R162, R162, UR13, 0x1, P6 ;  /* 0x0000000da2a27c11 */ /* 0x004fce000b0f0eff */
.L_x_1:
[----:B------:R-:W0:Y:S01]  /*4ad0*/  S2R R177, SR_TID.X ;  /* 0x0000000000b17919 */ /* 0x000e220000002100 */
[CC--:B------:R-:W-:Y:S02]  /*4ae0*/  IADD3 R58, P1, PT, R174.reuse, R3.reuse, RZ ;  /* 0x00000003ae3a7210 */ /* 0x0c0fe40007f3e0ff */
[----:B------:R-:W-:Y:S02]  /*4af0*/  PRMT R60, RZ, 0x7610, R60 ;  /* 0x00007610ff3c7816 */ /* 0x000fe4000000003c */
[----:B------:R-:W-:Y:S02]  /*4b00*/  LEA.HI.X.SX32 R59, R174, R162, 0x1, P1 ;  /* 0x000000a2ae3b7211 */ /* 0x000fe400008f0eff */
[----:B------:R-:W-:Y:S02]  /*4b10*/  IADD3 R56, P2, PT, R172, R3, RZ ;  /* 0x00000003ac387210 */ /* 0x000fe40007f5e0ff */
[----:B0-----:R-:W-:Y:S02]  /*4b20*/  SHF.R.U32.HI R52, RZ, 0x4, R177 ;  /* 0x00000004ff347819 */ /* 0x001fe400000116b1 */
[----:B------:R-:W-:-:S02]  /*4b30*/  LEA.HI R54, R177, 0x30, RZ, 0x1c ;  /* 0x00000030b1367811 */ /* 0x000fc400078fe0ff */
[----:B------:R-:W-:Y:S02]  /*4b40*/  SGXT.U32 R52, R52, 0x4 ;  /* 0x000000043434781a */ /* 0x000fe40000000000 */
[----:B------:R-:W-:Y:S02]  /*4b50*/  ISETP.GE.AND P5, PT, R54, UR8, PT ;  /* 0x0000000836007c0c */ /* 0x000fe4000bfa6270 */
[C---:B------:R-:W-:Y:S02]  /*4b60*/  ISETP.GE.AND P0, PT, R52.reuse, UR8, PT ;  /* 0x0000000834007c0c */ /* 0x040fe4000bf06270 */
[C---:B------:R-:W-:Y:S02]  /*4b70*/  LOP3.LUT R53, R52.reuse, 0x10, RZ, 0xfc, !PT ;  /* 0x0000001034357812 */ /* 0x040fe400078efcff */
[----:B------:R-:W-:Y:S02]  /*4b80*/  LOP3.LUT R52, R52, 0x20, RZ, 0xfc, !PT ;  /* 0x0000002034347812 */ /* 0x000fe400078efcff */
[----:B------:R-:W-:-:S02]  /*4b90*/  ISETP.GE.AND P3, PT, R53, UR8, PT ;  /* 0x0000000835007c0c */ /* 0x000fc4000bf66270 */
[----:B------:R-:W-:Y:S02]  /*4ba0*/  ISETP.GE.AND P4, PT, R52, UR8, PT ;  /* 0x0000000834007c0c */ /* 0x000fe4000bf86270 */
[----:B------:R-:W-:-:S03]  /*4bb0*/  IADD3 R54, P1, PT, R173, R3, RZ ;  /* 0x00000003ad367210 */ /* 0x000fc60007f3e0ff */
[----:B------:R0:W2:Y:S01]  /*4bc0*/  @!P0 LDG.E.U8 R60, desc[UR10][R58.64] ;  /* 0x0000000a3a3c8981 */ /* 0x0000a2000c1e1100 */
[----:B------:R-:W-:Y:S02]  /*4bd0*/  IADD3 R52, P0, PT, R175, R3, RZ ;  /* 0x00000003af347210 */ /* 0x000fe40007f1e0ff */
[----:B------:R-:W-:Y:S02]  /*4be0*/  PRMT R61, RZ, 0x7610, R61 ;  /* 0x00007610ff3d7816 */ /* 0x000fe4000000003d */
[----:B------:R-:W-:Y:S02]  /*4bf0*/  PRMT R62, RZ, 0x7610, R62 ;  /* 0x00007610ff3e7816 */ /* 0x000fe4000000003e */
[----:B------:R-:W-:Y:S02]  /*4c00*/  PRMT R63, RZ, 0x7610, R63 ;  /* 0x00007610ff3f7816 */ /* 0x000fe4000000003f */
[-C--:B------:R-:W-:Y:S02]  /*4c10*/  LEA.HI.X.SX32 R57, R172, R162.reuse, 0x1, P2 ;  /* 0x000000a2ac397211 */ /* 0x080fe400010f0eff */
[----:B------:R-:W-:-:S02]  /*4c20*/  LEA.HI.X.SX32 R55, R173, R162, 0x1, P1 ;  /* 0x000000a2ad377211 */ /* 0x000fc400008f0eff */
[----:B------:R-:W-:Y:S01]  /*4c30*/  LEA.HI.X.SX32 R53, R175, R162, 0x1, P0 ;  /* 0x000000a2af357211 */ /* 0x000fe200000f0eff */
[----:B------:R1:W3:Y:S04]  /*4c40*/  @!P3 LDG.E.U8 R61, desc[UR10][R56.64] ;  /* 0x0000000a383db981 */ /* 0x0002e8000c1e1100 */
[----:B------:R-:W4:Y:S04]  /*4c50*/  @!P4 LDG.E.U8 R62, desc[UR10][R54.64] ;  /* 0x0000000a363ec981 */ /* 0x000f28000c1e1100 */
[----:B------:R5:W4:Y:S01]  /*4c60*/  @!P5 LDG.E.U8 R63, desc[UR10][R52.64] ;  /* 0x0000000a343fd981 */ /* 0x000b22000c1e1100 */
[----:B------:R-:W5:Y:S01]  /*4c70*/  S2UR UR6, SR_CgaCtaId ;  /* 0x00000000000679c3 */ /* 0x000f620000008800 */
[----:B------:R-:W-:Y:S01]  /*4c80*/  SHF.R.S32.HI R180, RZ, 0x7, R177 ;  /* 0x00000007ffb47819 */ /* 0x000fe200000114b1 */
[----:B------:R-:W-:Y:S01]  /*4c90*/  UMOV UR4, 0x400 ;  /* 0x0000040000047882 */ /* 0x000fe20000000000 */
[----:B0-----:R-:W-:-:S02]  /*4ca0*/  LOP3.LUT R58, R177, 0x3f, RZ, 0xc0, !PT ;  /* 0x0000003fb13a7812 */ /* 0x001fc400078ec0ff */
[----:B------:R-:W-:Y:S02]  /*4cb0*/  SGXT R180, R180, 0x1 ;  /* 0x00000001b4b4781a */ /* 0x000fe40000000200 */
[----:B------:R-:W-:Y:S02]  /*4cc0*/  ISETP.GE.AND P0, PT, R58, UR8, PT ;  /* 0x000000083a007c0c */ /* 0x000fe4000bf06270 */
[----:B------:R-:W-:Y:S02]  /*4cd0*/  LOP3.LUT R64, R180, 0x88, RZ, 0xc0, !PT ;  /* 0x00000088b4407812 */ /* 0x000fe400078ec0ff */
[----:B------:R-:W-:Y:S02]  /*4ce0*/  SHF.R.S32.HI R181, RZ, 0x1f, R176 ;  /* 0x0000001fffb57819 */ /* 0x000fe400000114b0 */
[----:B-1----:R-:W-:Y:S02]  /*4cf0*/  LOP3.LUT R56, R64, 0x7f, R177, 0x78, !PT ;  /* 0x0000007f40387812 */ /* 0x002fe400078e78b1 */
[----:B-----5:R-:W-:-:S02]  /*4d00*/  IADD3 R52, P1, PT, R176, R170, RZ ;  /* 0x000000aab0347210 */ /* 0x020fc40007f3e0ff */
[----:B------:R-:W-:Y:S02]  /*4d10*/  PRMT R203, RZ, 0x7610, R203 ;  /* 0x00007610ffcb7816 */ /* 0x000fe400000000cb */
[C---:B------:R-:W-:Y:S01]  /*4d20*/  IADD3 R66, P3, PT, R176.reuse, R168, RZ ;  /* 0x000000a8b0427210 */ /* 0x040fe20007f7e0ff */
[C---:B------:R-:W-:Y:S01]  /*4d30*/  IMAD.X R53, R181.reuse, 0x1, R169, P1 ;  /* 0x00000001b5357824 */ /* 0x040fe200008e06a9 */
[----:B------:R-:W-:Y:S01]  /*4d40*/  BAR.SYNC.DEFER_BLOCKING 0x0 ;  /* 0x0000000000007b1d */ /* 0x000fe20000010000 */
[----:B------:R-:W-:Y:S01]  /*4d50*/  PRMT R252, RZ, 0x7610, R252 ;  /* 0x00007610fffc7816 */ /* 0x000fe200000000fc */
[----:B------:R-:W-:Y:S01]  /*4d60*/  ULEA UR4, UR6, UR4, 0x18 ;  /* 0x0000000406047291 */ /* 0x000fe2000f8ec0ff */
[C---:B------:R-:W-:Y:S02]  /*4d70*/  IADD3 R64, P2, PT, R176.reuse, R166, RZ ;  /* 0x000000a6b0407210 */ /* 0x040fe40007f5e0ff */
[----:B------:R-:W-:Y:S01]  /*4d80*/  IADD3 R58, P1, PT, R176, R164, RZ ;  /* 0x000000a4b03a7210 */ /* 0x000fe20007f3e0ff */
[C---:B------:R-:W-:Y:S01]  /*4d90*/  IMAD.X R67, R181.reuse, 0x1, R167, P3 ;  /* 0x00000001b5437824 */ /* 0x040fe200018e06a7 */
[----:B------:R-:W-:Y:S01]  /*4da0*/  PRMT R55, RZ, 0x7610, R55 ;  /* 0x00007610ff377816 */ /* 0x000fe20000000037 */
[C---:B------:R-:W-:Y:S01]  /*4db0*/  IMAD.X R65, R181.reuse, 0x1, R165, P2 ;  /* 0x00000001b5417824 */ /* 0x040fe200010e06a5 */
[----:B------:R-:W-:Y:S01]  /*4dc0*/  PRMT R54, RZ, 0x7610, R54 ;  /* 0x00007610ff367816 */ /* 0x000fe20000000036 */
[----:B------:R-:W-:Y:S01]  /*4dd0*/  IMAD.X R59, R181, 0x1, R163, P1 ;  /* 0x00000001b53b7824 */ /* 0x000fe200008e06a3 */
[----:B------:R-:W-:-:S02]  /*4de0*/  PRMT R251, RZ, 0x7610, R251 ;  /* 0x00007610fffb7816 */ /* 0x000fc400000000fb */
[----:B------:R-:W-:Y:S02]  /*4df0*/  PRMT R250, RZ, 0x7610, R250 ;  /* 0x00007610fffa7816 */ /* 0x000fe400000000fa */
[----:B------:R-:W-:Y:S02]  /*4e00*/  PRMT R57, RZ, 0x7610, R57 ;  /* 0x00007610ff397816 */ /* 0x000fe40000000039 */
[----:B------:R-:W-:Y:S02]  /*4e10*/  PRMT R204, RZ, 0x7610, R204 ;  /* 0x00007610ffcc7816 */ /* 0x000fe400000000cc */
[----:B------:R-:W-:Y:S02]  /*4e20*/  PRMT R206, RZ, 0x7610, R206 ;  /* 0x00007610ffce7816 */ /* 0x000fe400000000ce */
[----:B------:R-:W-:Y:S02]  /*4e30*/  PRMT R207, RZ, 0x7610, R207 ;  /* 0x00007610ffcf7816 */ /* 0x000fe400000000cf */
        /* <DEDUP_REMOVED lines=42> */
[----:B------:R-:W-:Y:S01]  /*50e0*/  PRMT R249, RZ, 0x7610, R249 ;  /* 0x00007610fff97816 */ /* 0x000fe200000000f9 */
[----:B--2---:R0:W-:Y:S04]  /*50f0*/  STS.U8 [R56+UR4], R60 ;  /* 0x0000003c38007988 */ /* 0x0041e80008000004 */
[----:B---3--:R-:W-:Y:S04]  /*5100*/  STS.U8 [R56+UR4+0x100], R61 ;  /* 0x0001003d38007988 */ /* 0x008fe80008000004 */
[----:B----4-:R1:W-:Y:S04]  /*5110*/  STS.U8 [R56+UR4+0x200], R62 ;  /* 0x0002003e38007988 */ /* 0x0103e80008000004 */
[----:B------:R2:W-:Y:S01]  /*5120*/  STS.U8 [R56+UR4+0x300], R63 ;  /* 0x0003003f38007988 */ /* 0x0005e20008000004 */
[----:B------:R-:W-:Y:S01]  /*5130*/  BAR.SYNC.DEFER_BLOCKING 0x0 ;  /* 0x0000000000007b1d */ /* 0x000fe20000010000 */
[----:B0-----:R-:W-:-:S02]  /*5140*/  IADD3 R60, P2, PT, R176, R11, RZ ;  /* 0x0000000bb03c7210 */ /* 0x001fc40007f5e0ff */
[----:B-1----:R-:W-:-:S03]  /*5150*/  IADD3 R62, P3, PT, R176, R9, RZ ;  /* 0x00000009b03e7210 */ /* 0x002fc60007f7e0ff */
[C---:B------:R-:W-:Y:S01]  /*5160*/  IMAD.X R61, R181.reuse, 0x1, R2, P2 ;  /* 0x00000001b53d7824 */ /* 0x040fe200010e0602 */
[C---:B------:R-:W-:Y:S01]  /*5170*/  IADD3 R76, P2, PT, R176.reuse, R17, RZ ;  /* 0x00000011b04c7210 */ /* 0x040fe20007f5e0ff */
[C---:B--2---:R-:W-:Y:S01]  /*5180*/  IMAD.X R63, R181.reuse, 0x1, R0, P3 ;  /* 0x00000001b53f7824 */ /* 0x044fe200018e0600 */
[----:B------:R-:W-:Y:S02]  /*5190*/  IADD3 R144, P3, PT, R176, R15, RZ ;  /* 0x0000000fb0907210 */ /* 0x000fe40007f7e0ff */
[----:B------:R-:W-:Y:S01]  /*51a0*/  PRMT R56, RZ, 0x7610, R56 ;  /* 0x00007610ff387816 */ /* 0x000fe20000000038 */
[C---:B------:R-:W-:Y:S01]  /*51b0*/  IMAD.X R77, R181.reuse, 0x1, R6, P2 ;  /* 0x00000001b54d7824 */ /* 0x040fe200010e0606 */
[----:B------:R0:W2:Y:S04]  /*51c0*/  @!P0 LDG.E.U8 R203, desc[UR10][R52.64] ;  /* 0x0000000a34cb8981 */ /* 0x0000a8000c1e1100 */
[----:B------:R1:W3:Y:S01]  /*51d0*/  @!P0 LDG.E.U8 R252, desc[UR10][R64.64] ;  /* 0x0000000a40fc8981 */ /* 0x0002e2000c1e1100 */
[----:B------:R-:W-:-:S03]  /*51e0*/  IMAD.X R145, R181, 0x1, R5, P3 ;  /* 0x00000001b5917824 */ /* 0x000fc600018e0605 */
[----:B------:R4:W5:Y:S01]  /*51f0*/  @!P0 LDG.E.U8 R55, desc[UR10][R58.64] ;  /* 0x0000000a3a378981 */ /* 0x000962000c1e1100 */
[----:B0-----:R-:W-:-:S03]  /*5200*/  IADD3 R52, P1, PT, R176, R13, RZ ;  /* 0x0000000db0347210 */ /* 0x001fc60007f3e0ff */
[----:B------:R0:W2:Y:S02]  /*5210*/  @!P0 LDG.E.U8 R54, desc[UR10][R66.64] ;  /* 0x0000000a42368981 */ /* 0x0000a4000c1e1100 */
[C---:B------:R-:W-:Y:S01]  /*5220*/  IMAD.X R53, R181.reuse, 0x1, R4, P1 ;  /* 0x00000001b5357824 */ /* 0x040fe200008e0604 */
[C---:B-1----:R-:W-:Y:S01]  /*5230*/  IADD3 R64, P1, PT, R176.reuse, R19, RZ ;  /* 0x00000013b0407210 */ /* 0x042fe20007f3e0ff */
[----:B------:R1:W2:Y:S01]  /*5240*/  @!P0 LDG.E.U8 R250, desc[UR10][R62.64] ;  /* 0x0000000a3efa8981 */ /* 0x0002a2000c1e1100 */
[----:B----4-:R-:W-:Y:S02]  /*5250*/  PRMT R58, RZ, 0x7610, R58 ;  /* 0x00007610ff3a7816 */ /* 0x010fe4000000003a */
[C---:B------:R-:W-:Y:S01]  /*5260*/  IADD3 R78, P3, PT, R176.reuse, R21, RZ ;  /* 0x00000015b04e7210 */ /* 0x040fe20007f7e0ff */
[----:B------:R4:W2:Y:S01]  /*5270*/  @!P0 LDG.E.U8 R251, desc[UR10][R52.64] ;  /* 0x0000000a34fb8981 */ /* 0x0008a2000c1e1100 */
[----:B------:R-:W-:Y:S01]  /*5280*/  IMAD.X R65, R181, 0x1, R7, P1 ;  /* 0x00000001b5417824 */ /* 0x000fe200008e0607 */
[----:B0-----:R-:W-:-:S02]  /*5290*/  IADD3 R66, P2, PT, R176, R23, RZ ;  /* 0x00000017b0427210 */ /* 0x001fc40007f5e0ff */
[----:B------:R0:W2:Y:S01]  /*52a0*/  @!P0 LDG.E.U8 R56, desc[UR10][R60.64] ;  /* 0x0000000a3c388981 */ /* 0x0000a2000c1e1100 */
[----:B------:R-:W-:Y:S02]  /*52b0*/  PRMT R59, RZ, 0x7610, R59 ;  /* 0x00007610ff3b7816 */ /* 0x000fe4000000003b */
[----:B-1----:R-:W-:Y:S01]  /*52c0*/  PRMT R62, RZ, 0x7610, R62 ;  /* 0x00007610ff3e7816 */ /* 0x002fe2000000003e */
[----:B------:R1:W2:Y:S01]  /*52d0*/  @!P0 LDG.E.U8 R57, desc[UR10][R144.64] ;  /* 0x0000000a90398981 */ /* 0x0002a2000c1e1100 */
[C---:B----4-:R-:W-:Y:S01]  /*52e0*/  IADD3 R52, P1, PT, R176.reuse, R25, RZ ;  /* 0x00000019b0347210 */ /* 0x050fe20007f3e0ff */
[C---:B------:R-:W-:Y:S02]  /*52f0*/  IMAD.X R79, R181.reuse, 0x1, R8, P3 ;  /* 0x00000001b54f7824 */ /* 0x040fe400018e0608 */
[----:B------:R4:W2:Y:S01]  /*5300*/  @!P0 LDG.E.U8 R58, desc[UR10][R76.64] ;  /* 0x0000000a4c3a8981 */ /* 0x0008a2000c1e1100 */
[C---:B------:R-:W-:Y:S01]  /*5310*/  IMAD.X R67, R181.reuse, 0x1, R10, P2 ;  /* 0x00000001b5437824 */ /* 0x040fe200010e060a */
[----:B0-----:R-:W-:Y:S01]  /*5320*/  PRMT R60, RZ, 0x7610, R60 ;  /* 0x00007610ff3c7816 */ /* 0x001fe2000000003c */
[----:B------:R-:W-:Y:S01]  /*5330*/  IMAD.X R53, R181, 0x1, R12, P1 ;  /* 0x00000001b5357824 */ /* 0x000fe200008e060c */
[C---:B------:R-:W-:Y:S01]  /*5340*/  IADD3 R182, P3, PT, R176.reuse, R27, RZ ;  /* 0x0000001bb0b67210 */ /* 0x040fe20007f7e0ff */
[----:B------:R0:W2:Y:S01]  /*5350*/  @!P0 LDG.E.U8 R59, desc[UR10][R64.64] ;  /* 0x0000000a403b8981 */ /* 0x0000a2000c1e1100 */
[----:B-1----:R-:W-:-:S02]  /*5360*/  IADD3 R144, P2, PT, R176, R29, RZ ;  /* 0x0000001db0907210 */ /* 0x002fc40007f5e0ff */
[----:B------:R-:W-:Y:S01]  /*5370*/  PRMT R63, RZ, 0x7610, R63 ;  /* 0x00007610ff3f7816 */ /* 0x000fe2000000003f */
[----:B------:R1:W2:Y:S01]  /*5380*/  @!P0 LDG.E.U8 R60, desc[UR10][R78.64] ;  /* 0x0000000a4e3c8981 */ /* 0x0002a2000c1e1100 */
[C---:B----4-:R-:W-:Y:S01]  /*5390*/  IADD3 R76, P1, PT, R176.reuse, R31, RZ ;  /* 0x0000001fb04c7210 */ /* 0x050fe20007f3e0ff */
[C---:B------:R-:W-:Y:S01]  /*53a0*/  IMAD.X R183, R181.reuse, 0x1, R14, P3 ;  /* 0x00000001b5b77824 */ /* 0x040fe200018e060e */
[C---:B------:R-:W-:Y:S01]  /*53b0*/  IADD3 R178, P3, PT, R176.reuse, R33, RZ ;  /* 0x00000021b0b27210 */ /* 0x040fe20007f7e0ff */
[----:B------:R4:W2:Y:S01]  /*53c0*/  @!P0 LDG.E.U8 R62, desc[UR10][R52.64] ;  /* 0x0000000a343e8981 */ /* 0x0008a2000c1e1100 */
[C---:B------:R-:W-:Y:S01]  /*53d0*/  IMAD.X R145, R181.reuse, 0x1, R16, P2 ;  /* 0x00000001b5917824 */ /* 0x040fe200010e0610 */
[----:B0-----:R-:W-:Y:S01]  /*53e0*/  PRMT R64, RZ, 0x7610, R64 ;  /* 0x00007610ff407816 */ /* 0x001fe20000000040 */
[----:B------:R-:W-:Y:S01]  /*53f0*/  IMAD.X R77, R181, 0x1, R18, P1 ;  /* 0x00000001b54d7824 */ /* 0x000fe200008e0612 */
[----:B------:R-:W-:Y:S01]  /*5400*/  PRMT R65, RZ, 0x7610, R65 ;  /* 0x00007610ff417816 */ /* 0x000fe20000000041 */
[----:B------:R0:W2:Y:S01]  /*5410*/  @!P0 LDG.E.U8 R63, desc[UR10][R182.64] ;  /* 0x0000000ab63f8981 */ /* 0x0000a2000c1e1100 */
[----:B-1----:R-:W-:-:S02]  /*5420*/  IADD3 R78, P2, PT, R176, R35, RZ ;  /* 0x00000023b04e7210 */ /* 0x002fc40007f5e0ff */
[----:B------:R-:W-:Y:S01]  /*5430*/  PRMT R61, RZ, 0x7610, R61 ;  /* 0x00007610ff3d7816 */ /* 0x000fe2000000003d */
[----:B------:R1:W2:Y:S01]  /*5440*/  @!P0 LDG.E.U8 R64, desc[UR10][R144.64] ;  /* 0x0000000a90408981 */ /* 0x0002a2000c1e1100 */
[C---:B----4-:R-:W-:Y:S01]  /*5450*/  IADD3 R52, P1, PT, R176.reuse, R37, RZ ;  /* 0x00000025b0347210 */ /* 0x050fe20007f3e0ff */
[C---:B------:R-:W-:Y:S02]  /*5460*/  IMAD.X R179, R181.reuse, 0x1, R20, P3 ;  /* 0x00000001b5b37824 */ /* 0x040fe400018e0614 */
[----:B------:R4:W2:Y:S01]  /*5470*/  @!P0 LDG.E.U8 R65, desc[UR10][R76.64] ;  /* 0x0000000a4c418981 */ /* 0x0008a2000c1e1100 */
[C---:B------:R-:W-:Y:S01]  /*5480*/  IMAD.X R79, R181.reuse, 0x1, R22, P2 ;  /* 0x00000001b54f7824 */ /* 0x040fe200010e0616 */
[C---:B0-----:R-:W-:Y:S01]  /*5490*/  IADD3 R182, P3, PT, R176.reuse, R39, RZ ;  /* 0x00000027b0b67210 */ /* 0x041fe20007f7e0ff */
[----:B------:R-:W-:Y:S01]  /*54a0*/  IMAD.X R53, R181, 0x1, R24, P1 ;  /* 0x00000001b5357824 */ /* 0x000fe200008e0618 */
[----:B------:R0:W2:Y:S01]  /*54b0*/  @!P0 LDG.E.U8 R61, desc[UR10][R66.64] ;  /* 0x0000000a423d8981 */ /* 0x0000a2000c1e1100 */
[----:B-1----:R-:W-:-:S02]  /*54c0*/  IADD3 R144, P2, PT, R176, R41, RZ ;  /* 0x00000029b0907210 */ /* 0x002fc40007f5e0ff */
[C---:B------:R-:W-:Y:S01]  /*54d0*/  IMAD.X R183, R181.reuse, 0x1, R26, P3 ;  /* 0x00000001b5b77824 */ /* 0x040fe200018e061a */
[----:B------:R1:W2:Y:S01]  /*54e0*/  @!P0 LDG.E.U8 R204, desc[UR10][R52.64] ;  /* 0x0000000a34cc8981 */ /* 0x0002a2000c1e1100 */
[C---:B----4-:R-:W-:Y:S01]  /*54f0*/  IADD3 R76, P1, PT, R176.reuse, R43, RZ ;  /* 0x0000002bb04c7210 */ /* 0x050fe20007f3e0ff */
[C---:B------:R-:W-:Y:S01]  /*5500*/  IMAD.X R145, R181.reuse, 0x1, R28, P2 ;  /* 0x00000001b5917824 */ /* 0x040fe200010e061c */
[C---:B------:R-:W-:Y:S01]  /*5510*/  IADD3 RZ, P2, PT, R176.reuse, R47, RZ ;  /* 0x0000002fb0ff7210 */ /* 0x040fe20007f5e0ff */
[----:B------:R-:W4:Y:S01]  /*5520*/  @!P0 LDG.E.U8 R205, desc[UR10][R182.64] ;  /* 0x0000000ab6cd8981 */ /* 0x000f22000c1e1100 */
[----:B0-----:R-:W-:Y:S01]  /*5530*/  PRMT R66, RZ, 0x7610, R66 ;  /* 0x00007610ff427816 */ /* 0x001fe20000000042 */
[----:B------:R-:W-:Y:S01]  /*5540*/  IMAD.X R77, R181, 0x1, R30, P1 ;  /* 0x00000001b54d7824 */ /* 0x000fe200008e061e */
[----:B------:R-:W-:Y:S01]  /*5550*/  PRMT R67, RZ, 0x7610, R67 ;  /* 0x00007610ff437816 */ /* 0x000fe20000000043 */
[----:B------:R-:W2:Y:S01]  /*5560*/  @!P0 LDG.E.U8 R206, desc[UR10][R144.64] ;  /* 0x0000000a90ce8981 */ /* 0x000ea2000c1e1100 */
[----:B------:R-:W-:-:S02]  /*5570*/  IADD3 RZ, P1, PT, R176, R49, RZ ;  /* 0x00000031b0ff7210 */ /* 0x000fc40007f3e0ff */
[C---:B-1----:R-:W-:Y:S01]  /*5580*/  IADD3 R52, P3, PT, R176.reuse, R45, RZ ;  /* 0x0000002db0347210 */ /* 0x042fe20007f7e0ff */
[----:B------:R0:W2:Y:S04]  /*5590*/  @!P0 LDG.E.U8 R66, desc[UR10][R178.64] ;  /* 0x0000000ab2428981 */ /* 0x0000a8000c1e1100 */
[----:B------:R1:W2:Y:S01]  /*55a0*/  @!P0 LDG.E.U8 R67, desc[UR10][R78.64] ;  /* 0x0000000a4e438981 */ /* 0x0002a2000c1e1100 */
[C---:B------:R-:W-:Y:S01]  /*55b0*/  IMAD.X R53, R181.reuse, 0x1, R32, P3 ;  /* 0x00000001b5357824 */ /* 0x040fe200018e0620 */
[C---:B------:R-:W-:Y:S02]  /*55c0*/  IADD3 RZ, P3, PT, R176.reuse, R51, RZ ;  /* 0x00000033b0ff7210 */ /* 0x040fe40007f7e0ff */
[----:B------:R1:W2:Y:S01]  /*55d0*/  @!P0 LDG.E.U8 R207, desc[UR10][R76.64] ;  /* 0x0000000a4ccf8981 */ /* 0x0002a2000c1e1100 */
[----:B0-----:R-:W-:Y:S01]  /*55e0*/  IMAD.X R179, R181, 0x1, R34, P2 ;  /* 0x00000001b5b37824 */ /* 0x001fe200010e0622 */
[----:B------:R-:W-:-:S02]  /*55f0*/  IADD3 RZ, P2, PT, R176, R89, RZ ;  /* 0x00000059b0ff7210 */ /* 0x000fc40007f5e0ff */
[----:B------:R0:W2:Y:S01]  /*5600*/  @!P0 LDG.E.U8 R208, desc[UR10][R52.64] ;  /* 0x0000000a34d08981 */ /* 0x0000a2000c1e1100 */
[C---:B-1----:R-:W-:Y:S01]  /*5610*/  IMAD.X R79, R181.reuse, 0x1, R36, P1 ;  /* 0x00000001b54f7824 */ /* 0x042fe200008e0624 */
[C---:B------:R-:W-:Y:S01]  /*5620*/  IADD3 RZ, P1, PT, R176.reuse, R91, RZ ;  /* 0x0000005bb0ff7210 */ /* 0x040fe20007f3e0ff */
[C---:B------:R-:W-:Y:S02]  /*5630*/  IMAD.IADD R178, R176.reuse, 0x1, R47 ;  /* 0x00000001b0b27824 */ /* 0x040fe400078e022f */
[C---:B------:R-:W-:Y:S02]  /*5640*/  IMAD.IADD R78, R176.reuse, 0x1, R49 ;  /* 0x00000001b04e7824 */ /* 0x040fe400078e0231 */
[C---:B------:R-:W-:Y:S01]  /*5650*/  IMAD.IADD R76, R176.reuse, 0x1, R51 ;  /* 0x00000001b04c7824 */ /* 0x040fe200078e0233 */
[----:B------:R1:W2:Y:S01]  /*5660*/  @!P0 LDG.E.U8 R209, desc[UR10][R178.64] ;  /* 0x0000000ab2d18981 */ /* 0x0002a2000c1e1100 */
[C---:B------:R-:W-:Y:S01]  /*5670*/  IMAD.X R77, R181.reuse, 0x1, R38, P3 ;  /* 0x00000001b54d7824 */ /* 0x040fe200018e0626 */
[C---:B------:R-:W-:Y:S01]  /*5680*/  IADD3 RZ, P3, PT, R176.reuse, R93, RZ ;  /* 0x0000005db0ff7210 */ /* 0x040fe20007f7e0ff */
[C---:B------:R-:W-:Y:S01]  /*5690*/  IMAD.X R145, R181.reuse, 0x1, R40, P2 ;  /* 0x00000001b5917824 */ /* 0x040fe200010e0628 */
[C---:B------:R-:W-:Y:S01]  /*56a0*/  IADD3 RZ, P2, PT, R176.reuse, R95, RZ ;  /* 0x0000005fb0ff7210 */ /* 0x040fe20007f5e0ff */
[----:B0-----:R-:W-:Y:S01]  /*56b0*/  IMAD.X R53, R181, 0x1, R42, P1 ;  /* 0x00000001b5357824 */ /* 0x001fe200008e062a */
[C---:B------:R-:W-:Y:S01]  /*56c0*/  IADD3 RZ, P1, PT, R176.reuse, R97, RZ ;  /* 0x00000061b0ff7210 */ /* 0x040fe20007f3e0ff */
[----:B------:R0:W2:Y:S01]  /*56d0*/  @!P0 LDG.E.U8 R210, desc[UR10][R78.64] ;  /* 0x0000000a4ed28981 */ /* 0x0000a2000c1e1100 */
[----:B------:R-:W-:-:S02]  /*56e0*/  IMAD.IADD R144, R176, 0x1, R89 ;  /* 0x00000001b0907824 */ /* 0x000fc400078e0259 */
[C---:B------:R-:W-:Y:S01]  /*56f0*/  IMAD.IADD R52, R176.reuse, 0x1, R91 ;  /* 0x00000001b0347824 */ /* 0x040fe200078e025b */
[----:B------:R0:W2:Y:S01]  /*5700*/  @!P0 LDG.E.U8 R211, desc[UR10][R76.64] ;  /* 0x0000000a4cd38981 */ /* 0x0000a2000c1e1100 */
[C---:B-1----:R-:W-:Y:S01]  /*5710*/  IMAD.X R179, R181.reuse, 0x1, R46, P2 ;  /* 0x00000001b5b37824 */ /* 0x042fe200010e062e */
[C---:B------:R-:W-:Y:S01]  /*5720*/  IADD3 RZ, P2, PT, R176.reuse, R101, RZ ;  /* 0x00000065b0ff7210 */ /* 0x040fe20007f5e0ff */
[C---:B------:R-:W-:Y:S01]  /*5730*/  IMAD.IADD R178, R176.reuse, 0x1, R95 ;  /* 0x00000001b0b27824 */ /* 0x040fe200078e025f */
[----:B------:R1:W2:Y:S01]  /*5740*/  @!P0 LDG.E.U8 R212, desc[UR10][R144.64] ;  /* 0x0000000a90d48981 */ /* 0x0002a2000c1e1100 */
[C---:B0-----:R-:W-:Y:S02]  /*5750*/  IMAD.IADD R78, R176.reuse, 0x1, R93 ;  /* 0x00000001b04e7824 */ /* 0x041fe400078e025d */
[C---:B------:R-:W-:Y:S01]  /*5760*/  IMAD.X R79, R181.reuse, 0x1, R44, P3 ;  /* 0x00000001b54f7824 */ /* 0x040fe200018e062c */
[C---:B------:R-:W-:Y:S01]  /*5770*/  IADD3 RZ, P3, PT, R176.reuse, R99, RZ ;  /* 0x00000063b0ff7210 */ /* 0x040fe20007f7e0ff */
[----:B------:R-:W-:Y:S01]  /*5780*/  IMAD.X R77, R181, 0x1, R48, P1 ;  /* 0x00000001b54d7824 */ /* 0x000fe200008e0630 */
[C---:B------:R-:W-:Y:S01]  /*5790*/  IADD3 RZ, P1, PT, R176.reuse, R103, RZ ;  /* 0x00000067b0ff7210 */ /* 0x040fe20007f3e0ff */
[----:B------:R0:W2:Y:S01]  /*57a0*/  @!P0 LDG.E.U8 R213, desc[UR10][R52.64] ;  /* 0x0000000a34d58981 */ /* 0x0000a2000c1e1100 */
[----:B------:R-:W-:-:S02]  /*57b0*/  IMAD.IADD R76, R176, 0x1, R97 ;  /* 0x00000001b04c7824 */ /* 0x000fc400078e0261 */
[C---:B-1----:R-:W-:Y:S01]  /*57c0*/  IMAD.X R145, R181.reuse, 0x1, R88, P2 ;  /* 0x00000001b5917824 */ /* 0x042fe200010e0658 */
[----:B------:R1:W2:Y:S01]  /*57d0*/  @!P0 LDG.E.U8 R214, desc[UR10][R78.64] ;  /* 0x0000000a4ed68981 */ /* 0x0002a2000c1e1100 */
[C---:B------:R-:W-:Y:S01]  /*57e0*/  IADD3 RZ, P2, PT, R176.reuse, R107, RZ ;  /* 0x0000006bb0ff7210 */ /* 0x040fe20007f5e0ff */
[C---:B------:R-:W-:Y:S02]  /*57f0*/  IMAD.IADD R144, R176.reuse, 0x1, R101 ;  /* 0x00000001b0907824 */ /* 0x040fe400078e0265 */
[----:B------:R1:W2:Y:S01]  /*5800*/  @!P0 LDG.E.U8 R215, desc[UR10][R178.64] ;  /* 0x0000000ab2d78981 */ /* 0x0002a2000c1e1100 */
[C---:B0-----:R-:W-:Y:S02]  /*5810*/  IMAD.IADD R52, R176.reuse, 0x1, R99 ;  /* 0x00000001b0347824 */ /* 0x041fe400078e0263 */
[C---:B------:R-:W-:Y:S01]  /*5820*/  IMAD.X R53, R181.reuse, 0x1, R50, P3 ;  /* 0x00000001b5357824 */ /* 0x040fe200018e0632 */
[C---:B------:R-:W-:Y:S01]  /*5830*/  IADD3 RZ, P3, PT, R176.reuse, R105, RZ ;  /* 0x00000069b0ff7210 */ /* 0x040fe20007f7e0ff */
[----:B-1----:R-:W-:Y:S01]  /*5840*/  IMAD.X R79, R181, 0x1, R90, P1 ;  /* 0x00000001b54f7824 */ /* 0x002fe200008e065a */
[C---:B------:R-:W-:Y:S01]  /*5850*/  IADD3 RZ, P1, PT, R176.reuse, R109, RZ ;  /* 0x0000006db0ff7210 */ /* 0x040fe20007f3e0ff */
[----:B------:R0:W2:Y:S01]  /*5860*/  @!P0 LDG.E.U8 R216, desc[UR10][R76.64] ;  /* 0x0000000a4cd88981 */ /* 0x0000a2000c1e1100 */
[----:B------:R-:W-:-:S02]  /*5870*/  IMAD.IADD R78, R176, 0x1, R103 ;  /* 0x00000001b04e7824 */ /* 0x000fc400078e0267 */
[C---:B------:R-:W-:Y:S01]  /*5880*/  IMAD.X R179, R181.reuse, 0x1, R94, P2 ;  /* 0x00000001b5b37824 */ /* 0x040fe200010e065e */
        /* <DEDUP_REMOVED lines=9> */
[----:B------:R0:W3:Y:S01]  /*5920*/  @!P0 LDG.E.U8 R219, desc[UR10][R78.64] ;  /* 0x0000000a4edb8981 */ /* 0x0000e2000c1e1100 */
[----:B------:R-:W-:-:S02]  /*5930*/  IMAD.IADD R52, R176, 0x1, R109 ;  /* 0x00000001b0347824 */ /* 0x000fc400078e026d */
[C---:B------:R-:W-:Y:S01]  /*5940*/  IMAD.X R145, R181.reuse, 0x1, R100, P2 ;  /* 0x00000001b5917824 */ /* 0x040fe200010e0664 */
[----:B------:R1:W3:Y:S01]  /*5950*/  @!P0 LDG.E.U8 R220, desc[UR10][R76.64] ;  /* 0x0000000a4cdc8981 */ /* 0x0002e2000c1e1100 */
[C---:B------:R-:W-:Y:S01]  /*5960*/  IADD3 RZ, P2, PT, R176.reuse, R119, RZ ;  /* 0x00000077b0ff7210 */ /* 0x040fe20007f5e0ff */
[C---:B------:R-:W-:Y:S02]  /*5970*/  IMAD.IADD R144, R176.reuse, 0x1, R113 ;  /* 0x00000001b0907824 */ /* 0x040fe400078e0271 */
[----:B------:R1:W3:Y:S01]  /*5980*/  @!P0 LDG.E.U8 R221, desc[UR10][R178.64] ;  /* 0x0000000ab2dd8981 */ /* 0x0002e2000c1e1100 */
        /* <DEDUP_REMOVED lines=8> */
[----:B------:R1:W4:Y:S01]  /*5a10*/  @!P0 LDG.E.U8 R223, desc[UR10][R78.64] ;  /* 0x0000000a4edf8981 */ /* 0x000322000c1e1100 */
[C---:B------:R-:W-:Y:S01]  /*5a20*/  IADD3 RZ, P2, PT, R176.reuse, R125, RZ ;  /* 0x0000007db0ff7210 */ /* 0x040fe20007f5e0ff */
[C---:B------:R-:W-:Y:S02]  /*5a30*/  IMAD.IADD R178, R176.reuse, 0x1, R119 ;  /* 0x00000001b0b27824 */ /* 0x040fe400078e0277 */
[----:B------:R1:W4:Y:S01]  /*5a40*/  @!P0 LDG.E.U8 R224, desc[UR10][R144.64] ;  /* 0x0000000a90e08981 */ /* 0x000322000c1e1100 */
[C---:B0-----:R-:W-:Y:S02]  /*5a50*/  IMAD.IADD R52, R176.reuse, 0x1, R117 ;  /* 0x00000001b0347824 */ /* 0x041fe400078e0275 */
[C---:B------:R-:W-:Y:S01]  /*5a60*/  IMAD.X R53, R181.reuse, 0x1, R104, P3 ;  /* 0x00000001b5357824 */ /* 0x040fe200018e0668 */
[C---:B------:R-:W-:Y:S01]  /*5a70*/  IADD3 RZ, P3, PT, R176.reuse, R123, RZ ;  /* 0x0000007bb0ff7210 */ /* 0x040fe20007f7e0ff */
[----:B-1----:R-:W-:Y:S01]  /*5a80*/  IMAD.X R79, R181, 0x1, R108, P1 ;  /* 0x00000001b54f7824 */ /* 0x002fe200008e066c */
[C---:B------:R-:W-:Y:S01]  /*5a90*/  IADD3 RZ, P1, PT, R176.reuse, R127, RZ ;  /* 0x0000007fb0ff7210 */ /* 0x040fe20007f3e0ff */
[----:B------:R0:W4:Y:S01]  /*5aa0*/  @!P0 LDG.E.U8 R225, desc[UR10][R76.64] ;  /* 0x0000000a4ce18981 */ /* 0x000122000c1e1100 */
        /* <DEDUP_REMOVED lines=49> */
[C---:B------:R-:W-:Y:S01]  /*5dc0*/  IMAD.IADD R144, R176.reuse, 0x1, R154 ;  /* 0x00000001b0907824 */ /* 0x040fe200078e029a */
[----:B------:R1:W4:Y:S01]  /*5dd0*/  @!P0 LDG.E.U8 R238, desc[UR10][R76.64] ;  /* 0x0000000a4cee8981 */ /* 0x000322000c1e1100 */
[C---:B------:R-:W-:Y:S01]  /*5de0*/  IMAD.X R145, R181.reuse, 0x1, R140, P3 ;  /* 0x00000001b5917824 */ /* 0x040fe200018e068c */
[C---:B------:R-:W-:Y:S02]  /*5df0*/  IADD3 RZ, P3, PT, R176.reuse, R143, RZ ;  /* 0x0000008fb0ff7210 */ /* 0x040fe40007f7e0ff */
[----:B------:R1:W4:Y:S01]  /*5e00*/  @!P0 LDG.E.U8 R239, desc[UR10][R178.64] ;  /* 0x0000000ab2ef8981 */ /* 0x000322000c1e1100 */
[C---:B0-----:R-:W-:Y:S01]  /*5e10*/  IMAD.X R79, R181.reuse, 0x1, R146, P2 ;  /* 0x00000001b54f7824 */ /* 0x041fe200010e0692 */
[C---:B------:R-:W-:Y:S02]  /*5e20*/  IADD3 RZ, P2, PT, R176.reuse, R149, RZ ;  /* 0x00000095b0ff7210 */ /* 0x040fe40007f5e0ff */
[----:B------:R0:W4:Y:S01]  /*5e30*/  @!P0 LDG.E.U8 R240, desc[UR10][R52.64] ;  /* 0x0000000a34f08981 */ /* 0x000122000c1e1100 */
[----:B-1----:R-:W-:Y:S01]  /*5e40*/  IMAD.X R77, R181, 0x1, R150, P1 ;  /* 0x00000001b54d7824 */ /* 0x002fe200008e0696 */
[----:B------:R-:W-:-:S02]  /*5e50*/  IADD3 RZ, P1, PT, R176, R153, RZ ;  /* 0x00000099b0ff7210 */ /* 0x000fc40007f3e0ff */
[----:B------:R1:W4:Y:S01]  /*5e60*/  @!P0 LDG.E.U8 R241, desc[UR10][R144.64] ;  /* 0x0000000a90f18981 */ /* 0x000322000c1e1100 */
[C---:B------:R-:W-:Y:S02]  /*5e70*/  IMAD.IADD R78, R176.reuse, 0x1, R156 ;  /* 0x00000001b04e7824 */ /* 0x040fe400078e029c */
[C---:B------:R-:W-:Y:S02]  /*5e80*/  IMAD.IADD R76, R176.reuse, 0x1, R158 ;  /* 0x00000001b04c7824 */ /* 0x040fe400078e029e */
[C---:B------:R-:W-:Y:S01]  /*5e90*/  IMAD.X R179, R181.reuse, 0x1, R134, P2 ;  /* 0x00000001b5b37824 */ /* 0x040fe200010e0686 */
[C---:B------:R-:W-:Y:S01]  /*5ea0*/  IADD3 RZ, P2, PT, R176.reuse, R157, RZ ;  /* 0x0000009db0ff7210 */ /* 0x040fe20007f5e0ff */
[C---:B0-----:R-:W-:Y:S01]  /*5eb0*/  IMAD.IADD R52, R176.reuse, 0x1, R143 ;  /* 0x00000001b0347824 */ /* 0x041fe200078e028f */
[----:B------:R0:W5:Y:S01]  /*5ec0*/  @!P0 LDG.E.U8 R242, desc[UR10][R78.64] ;  /* 0x0000000a4ef28981 */ /* 0x000162000c1e1100 */
[C---:B------:R-:W-:Y:S01]  /*5ed0*/  IMAD.X R53, R181.reuse, 0x1, R130, P3 ;  /* 0x00000001b5357824 */ /* 0x040fe200018e0682 */
[C---:B------:R-:W-:Y:S01]  /*5ee0*/  IADD3 RZ, P3, PT, R176.reuse, R155, RZ ;  /* 0x0000009bb0ff7210 */ /* 0x040fe20007f7e0ff */
[----:B-1----:R-:W-:Y:S01]  /*5ef0*/  IMAD.X R145, R181, 0x1, R138, P1 ;  /* 0x00000001b5917824 */ /* 0x002fe200008e068a */
[C---:B------:R-:W-:Y:S01]  /*5f00*/  IADD3 RZ, P1, PT, R176.reuse, R159, RZ ;  /* 0x0000009fb0ff7210 */ /* 0x040fe20007f3e0ff */
[----:B------:R1:W5:Y:S01]  /*5f10*/  @!P0 LDG.E.U8 R243, desc[UR10][R76.64] ;  /* 0x0000000a4cf38981 */ /* 0x000362000c1e1100 */
[----:B------:R-:W-:-:S02]  /*5f20*/  IMAD.IADD R178, R176, 0x1, R149 ;  /* 0x00000001b0b27824 */ /* 0x000fc400078e0295 */
[C---:B------:R-:W-:Y:S01]  /*5f30*/  IMAD.IADD R144, R176.reuse, 0x1, R153 ;  /* 0x00000001b0907824 */ /* 0x040fe200078e0299 */
[----:B------:R1:W5:Y:S01]  /*5f40*/  @!P0 LDG.E.U8 R244, desc[UR10][R52.64] ;  /* 0x0000000a34f48981 */ /* 0x000362000c1e1100 */
[C---:B0-----:R-:W-:Y:S02]  /*5f50*/  IMAD.IADD R78, R176.reuse, 0x1, R155 ;  /* 0x00000001b04e7824 */ /* 0x041fe400078e029b */
[C---:B------:R-:W-:Y:S01]  /*5f60*/  IMAD.X R79, R181.reuse, 0x1, R142, P3 ;  /* 0x00000001b54f7824 */ /* 0x040fe200018e068e */
[----:B------:R-:W5:Y:S01]  /*5f70*/  @!P0 LDG.E.U8 R245, desc[UR10][R178.64] ;  /* 0x0000000ab2f58981 */ /* 0x000f62000c1e1100 */
[C---:B-1----:R-:W-:Y:S02]  /*5f80*/  IMAD.IADD R76, R176.reuse, 0x1, R157 ;  /* 0x00000001b04c7824 */ /* 0x042fe400078e029d */
[----:B------:R-:W-:Y:S01]  /*5f90*/  IMAD.X R77, R181, 0x1, R148, P2 ;  /* 0x00000001b54d7824 */ /* 0x000fe200010e0694 */
[----:B------:R0:W5:Y:S01]  /*5fa0*/  @!P0 LDG.E.U8 R246, desc[UR10][R144.64] ;  /* 0x0000000a90f68981 */ /* 0x000162000c1e1100 */
[----:B------:R-:W-:-:S02]  /*5fb0*/  IMAD.IADD R52, R176, 0x1, R159 ;  /* 0x00000001b0347824 */ /* 0x000fc400078e029f */
[----:B------:R-:W-:Y:S01]  /*5fc0*/  IMAD.X R53, R181, 0x1, R152, P1 ;  /* 0x00000001b5357824 */ /* 0x000fe200008e0698 */
[----:B------:R-:W5:Y:S04]  /*5fd0*/  @!P0 LDG.E.U8 R247, desc[UR10][R78.64] ;  /* 0x0000000a4ef78981 */ /* 0x000f68000c1e1100 */
[----:B------:R-:W5:Y:S04]  /*5fe0*/  @!P0 LDG.E.U8 R248, desc[UR10][R76.64] ;  /* 0x0000000a4cf88981 */ /* 0x000f68000c1e1100 */
[----:B------:R1:W5:Y:S01]  /*5ff0*/  @!P0 LDG.E.U8 R249, desc[UR10][R52.64] ;  /* 0x0000000a34f98981 */ /* 0x000362000c1e1100 */
[--C-:B0-----:R-:W-:Y:S01]  /*6000*/  SHF.R.U32.HI R144, RZ, 0x2, R177.reuse ;  /* 0x00000002ff907819 */ /* 0x101fe200000116b1 */
[----:B------:R-:W-:Y:S01]  /*6010*/  IMAD.SHL.U32 R145, R177, 0x40, RZ ;  /* 0x00000040b1917824 */ /* 0x000fe200078e00ff */
[----:B------:R-:W-:-:S02]  /*6020*/  SHF.R.S32.HI R178, RZ, 0x1, R177 ;  /* 0x00000001ffb27819 */ /* 0x000fc400000114b1 */
[----:B------:R-:W-:-:S04]  /*6030*/  SGXT.U32 R144, R144, 0x3 ;  /* 0x000000039090781a */ /* 0x000fc80000000000 */
[----:B------:R-:W-:Y:S02]  /*6040*/  LOP3.LUT R145, R144, 0x40, R145, 0xf8, !PT ;  /* 0x0000004090917812 */ /* 0x000fe400078ef891 */
[----:B------:R-:W-:-:S04]  /*6050*/  SGXT R144, R178, 0x1 ;  /* 0x00000001b290781a */ /* 0x000fc80000000200 */
[----:B------:R-:W-:Y:S02]  /*6060*/  LOP3.LUT R178, R145, 0x88, R144, 0xf8, !PT ;  /* 0x0000008891b27812 */ /* 0x000fe400078ef890 */
[----:B------:R-:W-:Y:S02]  /*6070*/  LOP3.LUT R180, R180, 0x90, RZ, 0xc0, !PT ;  /* 0x00000090b4b47812 */ /* 0x000fe400078ec0ff */
[----:B-1----:R-:W-:Y:S01]  /*6080*/  LOP3.LUT R52, R178, 0x8, RZ, 0x3c, !PT ;  /* 0x00000008b2347812 */ /* 0x002fe200078e3cff */
[----:B------:R-:W-:Y:S01]  /*6090*/  LDS.U8 R76, [R178+UR4] ;  /* 0x00000004b24c7984 */ /* 0x000fe20008000000 */
[----:B------:R-:W-:-:S03]  /*60a0*/  LOP3.LUT R53, R180, 0x7f, R177, 0x78, !PT ;  /* 0x0000007fb4357812 */ /* 0x000fc600078e78b1 */
[----:B------:R-:W0:Y:S04]  /*60b0*/  LDS.U8 R77, [R178+UR4+0x10] ;  /* 0x00001004b24d7984 */ /* 0x000e280008000000 */
[----:B------:R-:W-:Y:S04]  /*60c0*/  LDS.U8 R193, [R178+UR4+0x20] ;  /* 0x00002004b2c17984 */ /* 0x000fe80008000000 */
[----:B------:R-:W-:Y:S04]  /*60d0*/  LDS.U8 R194, [R178+UR4+0x30] ;  /* 0x00003004b2c27984 */ /* 0x000fe80008000000 */
[----:B------:R-:W-:Y:S04]  /*60e0*/  LDS.U8 R78, [R178+UR4+0x100] ;  /* 0x00010004b24e7984 */ /* 0x000fe80008000000 */
[----:B------:R-:W1:Y:S04]  /*60f0*/  LDS.U8 R79, [R178+UR4+0x110] ;  /* 0x00011004b24f7984 */ /* 0x000e680008000000 */
[----:B------:R-:W-:Y:S04]  /*6100*/  LDS.U8 R195, [R178+UR4+0x120] ;  /* 0x00012004b2c37984 */ /* 0x000fe80008000000 */
        /* <DEDUP_REMOVED lines=9> */
[----:B------:R-:W-:Y:S04]  /*61a0*/  LDS.U8 R144, [R52+UR4] ;  /* 0x0000000434907984 */ /* 0x000fe80008000000 */
[----:B------:R-:W0:Y:S04]  /*61b0*/  LDS.U8 R145, [R52+UR4+0x10] ;  /* 0x0000100434917984 */ /* 0x000e280008000000 */
[----:B------:R-:W-:Y:S04]  /*61c0*/  LDS.U8 R197, [R52+UR4+0x20] ;  /* 0x0000200434c57984 */ /* 0x000fe80008000000 */
[----:B------:R-:W-:Y:S04]  /*61d0*/  LDS.U8 R198, [R52+UR4+0x30] ;  /* 0x0000300434c67984 */ /* 0x000fe80008000000 */
[----:B------:R-:W-:Y:S04]  /*61e0*/  LDS.U8 R201, [R52+UR4+0x100] ;  /* 0x0001000434c97984 */ /* 0x000fe80008000000 */
[----:B------:R-:W0:Y:S04]  /*61f0*/  LDS.U8 R202, [R52+UR4+0x110] ;  /* 0x0001100434ca7984 */ /* 0x000e280008000000 */
        /* <DEDUP_REMOVED lines=9> */
[----:B------:R-:W-:Y:S01]  /*6290*/  LDS.U8 R178, [R52+UR4+0x330] ;  /* 0x0003300434b27984 */ /* 0x000fe20008000000 */
[----:B------:R-:W-:Y:S06]  /*62a0*/  BAR.SYNC.DEFER_BLOCKING 0x0 ;  /* 0x0000000000007b1d */ /* 0x000fec0000010000 */
[----:B--2---:R2:W-:Y:S02]  /*62b0*/  STS.U8 [R53+UR4], R203 ;  /* 0x000000cb35007988 */ /* 0x0045e40008000004 */
[----:B--2---:R-:W2:Y:S02]  /*62c0*/  S2R R203, SR_TID.X ;  /* 0x0000000000cb7919 */ /* 0x004ea40000002100 */
[----:B------:R2:W-:Y:S01]  /*62d0*/  STS.U8 [R53+UR4+0x400], R250 ;  /* 0x000400fa35007988 */ /* 0x0005e20008000004 */
[----:B------:R-:W0:Y:S03]  /*62e0*/  S2UR UR7, SR_CgaCtaId ;  /* 0x00000000000779c3 */ /* 0x000e260000008800 */
[----:B------:R0:W-:Y:S04]  /*62f0*/  STS.U8 [R53+UR4+0x1200], R204 ;  /* 0x001200cc35007988 */ /* 0x0001e80008000004 */
[----:B---3--:R-:W-:Y:S01]  /*6300*/  STS.U8 [R53+UR4+0x200], R252 ;  /* 0x000200fc35007988 */ /* 0x008fe20008000004 */
[----:B--2---:R-:W-:-:S04]  /*6310*/  SHF.R.S32.HI R250, RZ, 0x7, R203 ;  /* 0x00000007fffa7819 */ /* 0x004fc800000114cb */
[----:B------:R-:W-:-:S04]  /*6320*/  SGXT R250, R250, 0x1 ;  /* 0x00000001fafa781a */ /* 0x000fc80000000200 */
[----:B------:R-:W-:-:S04]  /*6330*/  LOP3.LUT R52, R250, 0x90, RZ, 0xc0, !PT ;  /* 0x00000090fa347812 */ /* 0x000fc800078ec0ff */
[----:B------:R-:W-:-:S04]  /*6340*/  LOP3.LUT R52, R52, 0x7f, R203, 0x78, !PT ;  /* 0x0000007f34347812 */ /* 0x000fc800078e78cb */
[----:B0-----:R-:W-:Y:S01]  /*6350*/  LOP3.LUT R204, R52, 0x20, RZ, 0x3c, !PT ;  /* 0x0000002034cc7812 */ /* 0x001fe200078e3cff */
[----:B------:R0:W-:Y:S04]  /*6360*/  STS.U8 [R53+UR4+0x600], R251 ;  /* 0x000600fb35007988 */ /* 0x0001e80008000004 */
[----:B------:R-:W-:Y:S04]  /*6370*/  STS.U8 [R53+UR4+0x800], R58 ;  /* 0x0008003a35007988 */ /* 0x000fe80008000004 */
        /* <DEDUP_REMOVED lines=13> */
[----:B----4-:R-:W-:Y:S04]  /*6450*/  STS.U8 [R53+UR4+0x2600], R224 ;  /* 0x002600e035007988 */ /* 0x010fe80008000004 */
        /* <DEDUP_REMOVED lines=10> */
[----:B-----5:R-:W-:Y:S04]  /*6500*/  STS.U8 [R53+UR4+0x3c00], R242 ;  /* 0x003c00f235007988 */ /* 0x020fe80008000004 */
        /* <DEDUP_REMOVED lines=32> */
[----:B------:R-:W-:Y:S01]  /*6710*/  STS.U8 [R204+UR4+0x3f00], R249 ;  /* 0x003f00f9cc007988 */ /* 0x000fe20008000004 */
[C---:B0-----:R-:W-:Y:S01]  /*6720*/  IMAD.SHL.U32 R251, R203.reuse, 0x40, RZ ;  /* 0x00000040cbfb7824 */ /* 0x041fe200078e00ff */
[----:B------:R-:W-:Y:S01]  /*6730*/  UMOV UR6, 0x400 ;  /* 0x0000040000067882 */ /* 0x000fe20000000000 */
[C---:B------:R-:W-:Y:S01]  /*6740*/  IMAD.SHL.U32 R250, R203.reuse, 0x10, RZ ;  /* 0x00000010cbfa7824 */ /* 0x040fe200078e00ff */
[----:B------:R-:W-:Y:S01]  /*6750*/  ULEA UR6, UR7, UR6, 0x18 ;  /* 0x0000000607067291 */ /* 0x000fe2000f8ec0ff */
[----:B------:R-:W-:Y:S01]  /*6760*/  IMAD.SHL.U32 R252, R203, 0x8, RZ ;  /* 0x00000008cbfc7824 */ /* 0x000fe200078e00ff */
[----:B------:R-:W-:Y:S01]  /*6770*/  LOP3.LUT R251, R251, 0x1c0, RZ, 0xc0, !PT ;  /* 0x000001c0fbfb7812 */ /* 0x000fe200078ec0ff */
[----:B------:R-:W-:Y:S01]  /*6780*/  IMAD.SHL.U32 R203, R203, 0x2, RZ ;  /* 0x00000002cbcb7824 */ /* 0x000fe200078e00ff */
[----:B------:R-:W-:-:S04]  /*6790*/  LOP3.LUT R250, R250, 0xe00, RZ, 0xc0, !PT ;  /* 0x00000e00fafa7812 */ /* 0x000fc800078ec0ff */
[----:B------:R-:W-:Y:S02]  /*67a0*/  LOP3.LUT R203, R252, 0x30, R203, 0x48, !PT ;  /* 0x00000030fccb7812 */ /* 0x000fe400078e48cb */
[----:B------:R-:W-:-:S05]  /*67b0*/  IADD3 R250, PT, PT, R250, UR6, R251 ;  /* 0x00000006fafa7c10 */ /* 0x000fca000fffe0fb */
[----:B------:R-:W-:Y:S01]  /*67c0*/  IMAD.IADD R203, R203, 0x1, R250 ;  /* 0x00000001cbcb7824 */ /* 0x000fe200078e02fa */
[----:B------:R-:W-:Y:S06]  /*67d0*/  BAR.SYNC.DEFER_BLOCKING 0x0 ;  /* 0x0000000000007b1d */ /* 0x000fec0000010000 */
[----:B------:R-:W0:Y:S04]  /*67e0*/  LDSM.16.M88.4 R52, [R203] ;  /* 0x00000000cb34783b */ /* 0x000e280000000200 */
[----:B------:R-:W2:Y:S04]  /*67f0*/  LDSM.16.M88.4 R56, [R203+0x1000] ;  /* 0x00100000cb38783b */ /* 0x000ea80000000200 */
[----:B------:R-:W3:Y:S04]  /*6800*/  LDSM.16.M88.4 R60, [R203+0x2000] ;  /* 0x00200000cb3c783b */ /* 0x000ee80000000200 */
[----:B------:R-:W4:Y:S01]  /*6810*/  LDSM.16.M88.4 R64, [R203+0x3000] ;  /* 0x00300000cb40783b */ /* 0x000f220000000200 */
[----:B------:R-:W-:-:S02]  /*6820*/  IMAD R76, R77, 0x100, R76 ;  /* 0x000001004d4c7824 */ /* 0x000fc400078e024c */
[----:B-1----:R-:W-:Y:S02]  /*6830*/  IMAD R78, R79, 0x100, R78 ;  /* 0x000001004f4e7824 */ /* 0x002fe400078e024e */
[----:B------:R-:W-:Y:S02]  /*6840*/  IMAD R77, R145, 0x100, R144 ;  /* 0x00000100914d7824 */ /* 0x000fe400078e0290 */
[----:B------:R-:W-:Y:S01]  /*6850*/  IMAD R79, R202, 0x100, R201 ;  /* 0x00000100ca4f7824 */ /* 0x000fe200078e02c9 */
[----:B------:R-:W-:Y:S02]  /*6860*/  F2FP.F16.E4M3.UNPACK_B R76, R76 ;  /* 0x0000004cff4c723e */ /* 0x000fe400020006ff */
[----:B------:R-:W-:Y:S02]  /*6870*/  F2FP.F16.E4M3.UNPACK_B R78, R78 ;  /* 0x0000004eff4e723e */ /* 0x000fe400020006ff */
[----:B------:R-:W-:Y:S02]  /*6880*/  F2FP.F16.E4M3.UNPACK_B R77, R77 ;  /* 0x0000004dff4d723e */ /* 0x000fe400020006ff */
[----:B------:R-:W-:-:S02]  /*6890*/  F2FP.F16.E4M3.UNPACK_B R79, R79 ;  /* 0x0000004fff4f723e */ /* 0x000fc400020006ff */
[----:B0-----:R-:W-:Y:S02]  /*68a0*/  F2FP.F16.E4M3.UNPACK_B R144, R52 ;  /* 0x00000034ff90723e */ /* 0x001fe400020006ff */
[----:B------:R-:W-:-:S07]  /*68b0*/  F2FP.F16.E4M3.UNPACK_B R145, R53 ;  /* 0x00000035ff91723e */ /* 0x000fce00020006ff */
[----:B------:R-:W-:Y:S01]  /*68c0*/  HMMA.16816.F32 R84, R76, R144, R84 ;  /* 0x000000904c54723c */ /* 0x000fe20000001854 */
[----:B--2---:R-:W-:Y:S02]  /*68d0*/  F2FP.F16.E4M3.UNPACK_B R144, R56 ;  /* 0x00000038ff90723e */ /* 0x004fe400020006ff */
[----:B------:R-:W-:-:S07]  /*68e0*/  F2FP.F16.E4M3.UNPACK_B R145, R57 ;  /* 0x00000039ff91723e */ /* 0x000fce00020006ff */
[----:B------:R-:W-:Y:S01]  /*68f0*/  HMMA.16816.F32 R72, R76, R144, R72 ;  /* 0x000000904c48723c */ /* 0x000fe20000001848 */
[----:B---3--:R-:W-:Y:S02]  /*6900*/  F2FP.F16.E4M3.UNPACK_B R144, R60 ;  /* 0x0000003cff90723e */ /* 0x008fe400020006ff */
[----:B------:R-:W-:Y:S01]  /*6910*/  F2FP.F16.E4M3.UNPACK_B R145, R61 ;  /* 0x0000003dff91723e */ /* 0x000fe200020006ff */
[----:B------:R-:W-:Y:S02]  /*6920*/  IMAD R193, R194, 0x100, R193 ;  /* 0x00000100c2c17824 */ /* 0x000fe400078e02c1 */
[----:B------:R-:W-:-:S04]  /*6930*/  IMAD R195, R196, 0x100, R195 ;  /* 0x00000100c4c37824 */ /* 0x000fc800078e02c3 */
[C---:B------:R-:W-:Y:S01]  /*6940*/  HMMA.16816.F32 R68, R76.reuse, R144, R68 ;  /* 0x000000904c44723c */ /* 0x040fe20000001844 */
[----:B----4-:R-:W-:Y:S02]  /*6950*/  F2FP.F16.E4M3.UNPACK_B R144, R64 ;  /* 0x00000040ff90723e */ /* 0x010fe400020006ff */
[----:B------:R-:W-:Y:S01]  /*6960*/  F2FP.F16.E4M3.UNPACK_B R145, R65 ;  /* 0x00000041ff91723e */ /* 0x000fe200020006ff */
[----:B------:R-:W-:Y:S02]  /*6970*/  IMAD R197, R198, 0x100, R197 ;  /* 0x00000100c6c57824 */ /* 0x000fe400078e02c5 */
[----:B------:R-:W-:Y:S01]  /*6980*/  IMAD R199, R200, 0x100, R199 ;  /* 0x00000100c8c77824 */ /* 0x000fe200078e02c7 */
[----:B------:R-:W-:Y:S02]  /*6990*/  F2FP.F16.E4M3.UNPACK_B R52, R52.H1 ;  /* 0x00000034ff34723e */ /* 0x000fe400030006ff */
[----:B------:R-:W-:Y:S01]  /*69a0*/  F2FP.F16.E4M3.UNPACK_B R53, R53.H1 ;  /* 0x00000035ff35723e */ /* 0x000fe200030006ff */
[----:B------:R-:W-:Y:S01]  /*69b0*/  HMMA.16816.F32 R80, R76, R144, R80 ;  /* 0x000000904c50723c */ /* 0x000fe20000001850 */
[----:B------:R-:W-:-:S02]  /*69c0*/  F2FP.F16.E4M3.UNPACK_B R76, R193 ;  /* 0x000000c1ff4c723e */ /* 0x000fc400020006ff */
[----:B------:R-:W-:Y:S02]  /*69d0*/  F2FP.F16.E4M3.UNPACK_B R78, R195 ;  /* 0x000000c3ff4e723e */ /* 0x000fe400020006ff */
[----:B------:R-:W-:Y:S02]  /*69e0*/  F2FP.F16.E4M3.UNPACK_B R77, R197 ;  /* 0x000000c5ff4d723e */ /* 0x000fe400020006ff */
[----:B------:R-:W-:Y:S02]  /*69f0*/  F2FP.F16.E4M3.UNPACK_B R79, R199 ;  /* 0x000000c7ff4f723e */ /* 0x000fe400020006ff */
[----:B------:R-:W-:Y:S02]  /*6a00*/  F2FP.F16.E4M3.UNPACK_B R56, R56.H1 ;  /* 0x00000038ff38723e */ /* 0x000fe400030006ff */
[----:B------:R-:W-:-:S03]  /*6a10*/  F2FP.F16.E4M3.UNPACK_B R57, R57.H1 ;  /* 0x00000039ff39723e */ /* 0x000fc600030006ff */
[C---:B------:R-:W-:Y:S01]  /*6a20*/  HMMA.16816.F32 R84, R76.reuse, R52, R84 ;  /* 0x000000344c54723c */ /* 0x040fe20000001854 */
[----:B------:R-:W-:Y:S02]  /*6a30*/  F2FP.F16.E4M3.UNPACK_B R60, R60.H1 ;  /* 0x0000003cff3c723e */ /* 0x000fe400030006ff */
[----:B------:R-:W-:Y:S02]  /*6a40*/  F2FP.F16.E4M3.UNPACK_B R61, R61.H1 ;  /* 0x0000003dff3d723e */ /* 0x000fe400030006ff */
[----:B------:R-:W-:Y:S02]  /*6a50*/  F2FP.F16.E4M3.UNPACK_B R64, R64.H1 ;  /* 0x00000040ff40723e */ /* 0x000fe400030006ff */
[----:B------:R-:W-:Y:S01]  /*6a60*/  F2FP.F16.E4M3.UNPACK_B R65, R65.H1 ;  /* 0x00000041ff41723e */ /* 0x000fe200030006ff */
[----:B------:R-:W-:Y:S01]  /*6a70*/  HMMA.16816.F32 R72, R76, R56, R72 ;  /* 0x000000384c48723c */ /* 0x000fe20000001848 */
[----:B------:R-:W-:Y:S02]  /*6a80*/  IMAD R185, R185, 0x100, R188 ;  /* 0x00000100b9b97824 */ /* 0x000fe400078e02bc */
[----:B------:R-:W-:-:S02]  /*6a90*/  IMAD R186, R186, 0x100, R187 ;  /* 0x00000100baba7824 */ /* 0x000fc400078e02bb */
[----:B------:R-:W-:Y:S02]  /*6aa0*/  IMAD R189, R190, 0x100, R189 ;  /* 0x00000100bebd7824 */ /* 0x000fe400078e02bd */
[----:B------:R-:W-:Y:S01]  /*6ab0*/  IMAD R191, R192, 0x100, R191 ;  /* 0x00000100c0bf7824 */ /* 0x000fe200078e02bf */
[----:B------:R-:W-:Y:S01]  /*6ac0*/  HMMA.16816.F32 R68, R76, R60, R68 ;  /* 0x0000003c4c44723c */ /* 0x000fe20000001844 */
[----:B------:R-:W-:Y:S02]  /*6ad0*/  F2FP.F16.E4M3.UNPACK_B R52, R54 ;  /* 0x00000036ff34723e */ /* 0x000fe400020006ff */
[----:B------:R-:W-:-:S05]  /*6ae0*/  F2FP.F16.E4M3.UNPACK_B R53, R55 ;  /* 0x00000037ff35723e */ /* 0x000fca00020006ff */
[----:B------:R-:W-:Y:S01]  /*6af0*/  HMMA.16816.F32 R80, R76, R64, R80 ;  /* 0x000000404c50723c */ /* 0x000fe20000001850 */
[----:B------:R-:W-:Y:S02]  /*6b00*/  F2FP.F16.E4M3.UNPACK_B R76, R185 ;  /* 0x000000b9ff4c723e */ /* 0x000fe400020006ff */
[----:B------:R-:W-:Y:S02]  /*6b10*/  F2FP.F16.E4M3.UNPACK_B R78, R186 ;  /* 0x000000baff4e723e */ /* 0x000fe400020006ff */
[----:B------:R-:W-:Y:S02]  /*6b20*/  F2FP.F16.E4M3.UNPACK_B R77, R189 ;  /* 0x000000bdff4d723e */ /* 0x000fe400020006ff */
[----:B------:R-:W-:-:S07]  /*6b30*/  F2FP.F16.E4M3.UNPACK_B R79, R191 ;  /* 0x000000bfff4f723e */ /* 0x000fce00020006ff */
[----:B------:R-:W-:Y:S01]  /*6b40*/  HMMA.16816.F32 R84, R76, R52, R84 ;  /* 0x000000344c54723c */ /* 0x000fe20000001854 */
[----:B------:R-:W-:Y:S02]  /*6b50*/  F2FP.F16.E4M3.UNPACK_B R52, R58 ;  /* 0x0000003aff34723e */ /* 0x000fe400020006ff */
[----:B------:R-:W-:Y:S01]  /*6b60*/  F2FP.F16.E4M3.UNPACK_B R53, R59 ;  /* 0x0000003bff35723e */ /* 0x000fe200020006ff */
[----:B------:R-:W-:Y:S02]  /*6b70*/  USHF.R.S32.HI UR4, URZ, 0x1f, UR9 ;  /* 0x0000001fff047899 */ /* 0x000fe40008011409 */
[----:B------:R-:W-:-:S04]  /*6b80*/  IADD3 R159, P6, PT, R159, UR9, RZ ;  /* 0x000000099f9f7c10 */ /* 0x000fc8000ffde0ff */
[C---:B------:R-:W-:Y:S01]  /*6b90*/  HMMA.16816.F32 R72, R76.reuse, R52, R72 ;  /* 0x000000344c48723c */ /* 0x040fe20000001848 */
[----:B------:R-:W-:Y:S02]  /*6ba0*/  F2FP.F16.E4M3.UNPACK_B R52, R62 ;  /* 0x0000003eff34723e */ /* 0x000fe400020006ff */
[----:B------:R-:W-:Y:S02]  /*6bb0*/  F2FP.F16.E4M3.UNPACK_B R53, R63 ;  /* 0x0000003fff35723e */ /* 0x000fe400020006ff */
[----:B------:R-:W-:Y:S02]  /*6bc0*/  IADD3 R158, P0, PT, R158, UR9, RZ ;  /* 0x000000099e9e7c10 */ /* 0x000fe4000ff1e0ff */
[----:B------:R-:W-:Y:S02]  /*6bd0*/  IADD3.X R152, PT, PT, R152, UR4, RZ, P6, !PT ;  /* 0x0000000498987c10 */ /* 0x000fe4000b7fe4ff */
[----:B------:R-:W-:Y:S01]  /*6be0*/  IADD3.X R150, PT, PT, R150, UR4, RZ, P0, !PT ;  /* 0x0000000496967c10 */ /* 0x000fe200087fe4ff */
[----:B------:R-:W-:Y:S01]  /*6bf0*/  HMMA.16816.F32 R68, R76, R52, R68 ;  /* 0x000000344c44723c */ /* 0x000fe20000001844 */
[----:B------:R-:W-:-:S02]  /*6c00*/  F2FP.F16.E4M3.UNPACK_B R52, R66 ;  /* 0x00000042ff34723e */ /* 0x000fc400020006ff */
[----:B------:R-:W-:Y:S02]  /*6c10*/  F2FP.F16.E4M3.UNPACK_B R53, R67 ;  /* 0x00000043ff35723e */ /* 0x000fe400020006ff */
[----:B------:R-:W-:Y:S02]  /*6c20*/  IADD3 R157, P1, PT, R157, UR9, RZ ;  /* 0x000000099d9d7c10 */ /* 0x000fe4000ff3e0ff */
[----:B------:R-:W-:Y:S02]  /*6c30*/  IADD3 R156, P2, PT, R156, UR9, RZ ;  /* 0x000000099c9c7c10 */ /* 0x000fe4000ff5e0ff */
[----:B------:R-:W-:Y:S02]  /*6c40*/  IADD3 R155, P3, PT, R155, UR9, RZ ;  /* 0x000000099b9b7c10 */ /* 0x000fe4000ff7e0ff */
[----:B------:R-:W-:Y:S02]  /*6c50*/  IADD3 R154, P4, PT, R154, UR9, RZ ;  /* 0x000000099a9a7c10 */ /* 0x000fe4000ff9e0ff */
[----:B------:R-:W-:-:S02]  /*6c60*/  IADD3 R153, P5, PT, R153, UR9, RZ ;  /* 0x0000000999997c10 */ /* 0x000fc4000ffbe0ff */
[----:B------:R-:W-:Y:S02]  /*6c70*/  IADD3 R151, P6, PT, R151, UR9, RZ ;  /* 0x0000000997977c10 */ /* 0x000fe4000ffde0ff */
[----:B------:R-:W-:Y:S02]  /*6c80*/  IADD3 R149, P0, PT, R149, UR9, RZ ;  /* 0x0000000995957c10 */ /* 0x000fe4000ff1e0ff */
[----:B------:R-:W-:Y:S02]  /*6c90*/  IADD3.X R148, PT, PT, R148, UR4, RZ, P1, !PT ;  /* 0x0000000494947c10 */ /* 0x000fe40008ffe4ff */
[----:B------:R-:W-:Y:S02]  /*6ca0*/  IADD3.X R146, PT, PT, R146, UR4, RZ, P2, !PT ;  /* 0x0000000492927c10 */ /* 0x000fe400097fe4ff */
[----:B------:R-:W-:Y:S02]  /*6cb0*/  IADD3.X R142, PT, PT, R142, UR4, RZ, P3, !PT ;  /* 0x000000048e8e7c10 */ /* 0x000fe40009ffe4ff */
[----:B------:R-:W-:-:S02]  /*6cc0*/  IADD3.X R140, PT, PT, R140, UR4, RZ, P4, !PT ;  /* 0x000000048c8c7c10 */ /* 0x000fc4000a7fe4ff */
[----:B------:R-:W-:Y:S02]  /*6cd0*/  IADD3.X R138, PT, PT, R138, UR4, RZ, P5, !PT ;  /* 0x000000048a8a7c10 */ /* 0x000fe4000affe4ff */
[----:B------:R-:W-:Y:S02]  /*6ce0*/  IADD3.X R136, PT, PT, R136, UR4, RZ, P6, !PT ;  /* 0x0000000488887c10 */ /* 0x000fe4000b7fe4ff */
[----:B------:R-:W-:Y:S01]  /*6cf0*/  IADD3.X R134, PT, PT, R134, UR4, RZ, P0, !PT ;  /* 0x0000000486867c10 */ /* 0x000fe200087fe4ff */
[----:B------:R-:W-:Y:S01]  /*6d00*/  HMMA.16816.F32 R80, R76, R52, R80 ;  /* 0x000000344c50723c */ /* 0x000fe20000001850 */
[----:B------:R-:W-:Y:S02]  /*6d10*/  IADD3 R147, P1, PT, R147, UR9, RZ ;  /* 0x0000000993937c10 */ /* 0x000fe4000ff3e0ff */
[----:B------:R-:W-:Y:S02]  /*6d20*/  IADD3 R143, P2, PT, R143, UR9, RZ ;  /* 0x000000098f8f7c10 */ /* 0x000fe4000ff5e0ff */
[----:B------:R-:W-:-:S02]  /*6d30*/  IADD3 R141, P3, PT, R141, UR9, RZ ;  /* 0x000000098d8d7c10 */ /* 0x000fc4000ff7e0ff */
[----:B------:R-:W-:Y:S02]  /*6d40*/  IADD3 R139, P4, PT, R139, UR9, RZ ;  /* 0x000000098b8b7c10 */ /* 0x000fe4000ff9e0ff */
[----:B------:R-:W-:Y:S02]  /*6d50*/  IADD3 R137, P5, PT, R137, UR9, RZ ;  /* 0x0000000989897c10 */ /* 0x000fe4000ffbe0ff */
[----:B------:R-:W-:Y:S02]  /*6d60*/  IADD3 R135, P6, PT, R135, UR9, RZ ;  /* 0x0000000987877c10 */ /* 0x000fe4000ffde0ff */
[----:B------:R-:W-:Y:S02]  /*6d70*/  IADD3 R133, P0, PT, R133, UR9, RZ ;  /* 0x0000000985857c10 */ /* 0x000fe4000ff1e0ff */
[----:B------:R-:W-:Y:S02]  /*6d80*/  IADD3.X R132, PT, PT, R132, UR4, RZ, P1, !PT ;  /* 0x0000000484847c10 */ /* 0x000fe40008ffe4ff */
[----:B------:R-:W-:-:S02]  /*6d90*/  IADD3.X R130, PT, PT, R130, UR4, RZ, P2, !PT ;  /* 0x0000000482827c10 */ /* 0x000fc400097fe4ff */
[----:B------:R-:W-:Y:S02]  /*6da0*/  IADD3.X R128, PT, PT, R128, UR4, RZ, P3, !PT ;  /* 0x0000000480807c10 */ /* 0x000fe40009ffe4ff */
[----:B------:R-:W-:Y:S02]  /*6db0*/  IADD3.X R126, PT, PT, R126, UR4, RZ, P4, !PT ;  /* 0x000000047e7e7c10 */ /* 0x000fe4000a7fe4ff */
[----:B------:R-:W-:Y:S02]  /*6dc0*/  IADD3.X R124, PT, PT, R124, UR4, RZ, P5, !PT ;  /* 0x000000047c7c7c10 */ /* 0x000fe4000affe4ff */
[----:B------:R-:W-:Y:S02]  /*6dd0*/  IADD3.X R122, PT, PT, R122, UR4, RZ, P6, !PT ;  /* 0x000000047a7a7c10 */ /* 0x000fe4000b7fe4ff */
[----:B------:R-:W-:Y:S02]  /*6de0*/  IADD3.X R120, PT, PT, R120, UR4, RZ, P0, !PT ;  /* 0x0000000478787c10 */ /* 0x000fe400087fe4ff */
[----:B------:R-:W-:-:S02]  /*6df0*/  IADD3 R131, P1, PT, R131, UR9, RZ ;  /* 0x0000000983837c10 */ /* 0x000fc4000ff3e0ff */
[----:B------:R-:W-:Y:S02]  /*6e00*/  IADD3 R129, P2, PT, R129, UR9, RZ ;  /* 0x0000000981817c10 */ /* 0x000fe4000ff5e0ff */
[----:B------:R-:W-:Y:S02]  /*6e10*/  IADD3 R127, P3, PT, R127, UR9, RZ ;  /* 0x000000097f7f7c10 */ /* 0x000fe4000ff7e0ff */
[----:B------:R-:W-:Y:S02]  /*6e20*/  IADD3 R125, P4, PT, R125, UR9, RZ ;  /* 0x000000097d7d7c10 */ /* 0x000fe4000ff9e0ff */
[----:B------:R-:W-:Y:S02]  /*6e30*/  IADD3 R123, P5, PT, R123, UR9, RZ ;  /* 0x000000097b7b7c10 */ /* 0x000fe4000ffbe0ff */
[----:B------:R-:W-:Y:S02]  /*6e40*/  IADD3 R121, P6, PT, R121, UR9, RZ ;  /* 0x0000000979797c10 */ /* 0x000fe4000ffde0ff */
[----:B------:R-:W-:Y:S01]  /*6e50*/  IADD3 R119, P0, PT, R119, UR9, RZ ;  /* 0x0000000977777c10 */ /* 0x000fe2000ff1e0ff */
[----:B------:R-:W-:Y:S01]  /*6e60*/  IMAD R183, R183, 0x100, R184 ;  /* 0x00000100b7b77824 */ /* 0x000fe200078e02b8 */
[----:B------:R-:W-:Y:S01]  /*6e70*/  IADD3.X R118, PT, PT, R118, UR4, RZ, P1, !PT ;  /* 0x0000000476767c10 */ /* 0x000fe20008ffe4ff */
[----:B------:R-:W-:Y:S01]  /*6e80*/  IMAD R181, R181, 0x100, R182 ;  /* 0x00000100b5b57824 */ /* 0x000fe200078e02b6 */
[----:B------:R-:W-:Y:S01]  /*6e90*/  IADD3.X R116, PT, PT, R116, UR4, RZ, P2, !PT ;  /* 0x0000000474747c10 */ /* 0x000fe200097fe4ff */
[----:B------:R-:W-:Y:S01]  /*6ea0*/  IMAD R179, R179, 0x100, R180 ;  /* 0x00000100b3b37824 */ /* 0x000fe200078e02b4 */
[----:B------:R-:W-:Y:S01]  /*6eb0*/  IADD3.X R114, PT, PT, R114, UR4, RZ, P3, !PT ;  /* 0x0000000472727c10 */ /* 0x000fe20009ffe4ff */
[----:B------:R-:W-:Y:S01]  /*6ec0*/  IMAD R177, R178, 0x100, R177 ;  /* 0x00000100b2b17824 */ /* 0x000fe200078e02b1 */
[----:B------:R-:W-:-:S02]  /*6ed0*/  IADD3.X R112, PT, PT, R112, UR4, RZ, P4, !PT ;  /* 0x0000000470707c10 */ /* 0x000fc4000a7fe4ff */
[----:B------:R-:W-:Y:S02]  /*6ee0*/  IADD3.X R110, PT, PT, R110, UR4, RZ, P5, !PT ;  /* 0x000000046e6e7c10 */ /* 0x000fe4000affe4ff */
[----:B------:R-:W-:Y:S02]  /*6ef0*/  IADD3.X R108, PT, PT, R108, UR4, RZ, P6, !PT ;  /* 0x000000046c6c7c10 */ /* 0x000fe4000b7fe4ff */
[----:B------:R-:W-:Y:S02]  /*6f00*/  IADD3.X R106, PT, PT, R106, UR4, RZ, P0, !PT ;  /* 0x000000046a6a7c10 */ /* 0x000fe400087fe4ff */
[----:B------:R-:W-:Y:S02]  /*6f10*/  IADD3 R117, P1, PT, R117, UR9, RZ ;  /* 0x0000000975757c10 */ /* 0x000fe4000ff3e0ff */
[----:B------:R-:W-:Y:S02]  /*6f20*/  IADD3 R115, P2, PT, R115, UR9, RZ ;  /* 0x0000000973737c10 */ /* 0x000fe4000ff5e0ff */
[----:B------:R-:W-:-:S02]  /*6f30*/  IADD3 R113, P3, PT, R113, UR9, RZ ;  /* 0x0000000971717c10 */ /* 0x000fc4000ff7e0ff */
[----:B------:R-:W-:Y:S02]  /*6f40*/  IADD3 R111, P4, PT, R111, UR9, RZ ;  /* 0x000000096f6f7c10 */ /* 0x000fe4000ff9e0ff */
[----:B------:R-:W-:Y:S02]  /*6f50*/  IADD3 R109, P5, PT, R109, UR9, RZ ;  /* 0x000000096d6d7c10 */ /* 0x000fe4000ffbe0ff */
[----:B------:R-:W-:Y:S02]  /*6f60*/  IADD3 R107, P6, PT, R107, UR9, RZ ;  /* 0x000000096b6b7c10 */ /* 0x000fe4000ffde0ff */
[----:B------:R-:W-:Y:S02]  /*6f70*/  IADD3 R105, P0, PT, R105, UR9, RZ ;  /* 0x0000000969697c10 */ /* 0x000fe4000ff1e0ff */
[----:B------:R-:W-:Y:S02]  /*6f80*/  F2FP.F16.E4M3.UNPACK_B R56, R54.H1 ;  /* 0x00000036ff38723e */ /* 0x000fe400030006ff */
[----:B------:R-:W-:-:S02]  /*6f90*/  F2FP.F16.E4M3.UNPACK_B R57, R55.H1 ;  /* 0x00000037ff39723e */ /* 0x000fc400030006ff */
[----:B------:R-:W-:Y:S02]  /*6fa0*/  F2FP.F16.E4M3.UNPACK_B R52, R183 ;  /* 0x000000b7ff34723e */ /* 0x000fe400020006ff */
[----:B------:R-:W-:Y:S02]  /*6fb0*/  F2FP.F16.E4M3.UNPACK_B R54, R181 ;  /* 0x000000b5ff36723e */ /* 0x000fe400020006ff */
[----:B------:R-:W-:Y:S02]  /*6fc0*/  F2FP.F16.E4M3.UNPACK_B R53, R179 ;  /* 0x000000b3ff35723e */ /* 0x000fe400020006ff */
[----:B------:R-:W-:Y:S02]  /*6fd0*/  F2FP.F16.E4M3.UNPACK_B R55, R177 ;  /* 0x000000b1ff37723e */ /* 0x000fe400020006ff */
[----:B------:R-:W-:Y:S02]  /*6fe0*/  F2FP.F16.E4M3.UNPACK_B R58, R58.H1 ;  /* 0x0000003aff3a723e */ /* 0x000fe400030006ff */
[----:B------:R-:W-:-:S02]  /*6ff0*/  F2FP.F16.E4M3.UNPACK_B R59, R59.H1 ;  /* 0x0000003bff3b723e */ /* 0x000fc400030006ff */
[----:B------:R-:W-:Y:S02]  /*7000*/  F2FP.F16.E4M3.UNPACK_B R62, R62.H1 ;  /* 0x0000003eff3e723e */ /* 0x000fe400030006ff */
[----:B------:R-:W-:Y:S02]  /*7010*/  F2FP.F16.E4M3.UNPACK_B R63, R63.H1 ;  /* 0x0000003fff3f723e */ /* 0x000fe400030006ff */
[----:B------:R-:W-:Y:S02]  /*7020*/  F2FP.F16.E4M3.UNPACK_B R66, R66.H1 ;  /* 0x00000042ff42723e */ /* 0x000fe400030006ff */
[----:B------:R-:W-:Y:S02]  /*7030*/  F2FP.F16.E4M3.UNPACK_B R67, R67.H1 ;  /* 0x00000043ff43723e */ /* 0x000fe400030006ff */
        /* <DEDUP_REMOVED lines=13> */
[----:B------:R-:W-:-:S02]  /*7110*/  IADD3 R91, P0, PT, R91, UR9, RZ ;  /* 0x000000095b5b7c10 */ /* 0x000fc4000ff1e0ff */
[----:B------:R-:W-:Y:S02]  /*7120*/  IADD3.X R90, PT, PT, R90, UR4, RZ, P1, !PT ;  /* 0x000000045a5a7c10 */ /* 0x000fe40008ffe4ff */
[----:B------:R-:W-:Y:S02]  /*7130*/  IADD3.X R88, PT, PT, R88, UR4, RZ, P2, !PT ;  /* 0x0000000458587c10 */ /* 0x000fe400097fe4ff */
[----:B------:R-:W-:Y:S02]  /*7140*/  IADD3.X R50, PT, PT, R50, UR4, RZ, P3, !PT ;  /* 0x0000000432327c10 */ /* 0x000fe40009ffe4ff */
[----:B------:R-:W-:Y:S02]  /*7150*/  IADD3.X R48, PT, PT, R48, UR4, RZ, P4, !PT ;  /* 0x0000000430307c10 */ /* 0x000fe4000a7fe4ff */
[----:B------:R-:W-:Y:S02]  /*7160*/  IADD3.X R46, PT, PT, R46, UR4, RZ, P5, !PT ;  /* 0x000000042e2e7c10 */ /* 0x000fe4000affe4ff */
[----:B------:R-:W-:-:S02]  /*7170*/  IADD3.X R44, PT, PT, R44, UR4, RZ, P6, !PT ;  /* 0x000000042c2c7c10 */ /* 0x000fc4000b7fe4ff */
[----:B------:R-:W-:Y:S01]  /*7180*/  IADD3.X R42, PT, PT, R42, UR4, RZ, P0, !PT ;  /* 0x000000042a2a7c10 */ /* 0x000fe200087fe4ff */
[C---:B------:R-:W-:Y:S01]  /*7190*/  HMMA.16816.F32 R84, R52.reuse, R56, R84 ;  /* 0x000000383454723c */ /* 0x040fe20000001854 */
[----:B------:R-:W-:Y:S02]  /*71a0*/  IADD3 R89, P1, PT, R89, UR9, RZ ;  /* 0x0000000959597c10 */ /* 0x000fe4000ff3e0ff */
[----:B------:R-:W-:Y:S02]  /*71b0*/  IADD3 R51, P2, PT, R51, UR9, RZ ;  /* 0x0000000933337c10 */ /* 0x000fe4000ff5e0ff */
[----:B------:R-:W-:Y:S02]  /*71c0*/  IADD3 R49, P3, PT, R49, UR9, RZ ;  /* 0x0000000931317c10 */ /* 0x000fe4000ff7e0ff */
[----:B------:R-:W-:Y:S01]  /*71d0*/  IADD3 R47, P4, PT, R47, UR9, RZ ;  /* 0x000000092f2f7c10 */ /* 0x000fe2000ff9e0ff */
[----:B------:R-:W-:Y:S01]  /*71e0*/  HMMA.16816.F32 R72, R52, R58, R72 ;  /* 0x0000003a3448723c */ /* 0x000fe20000001848 */
[----:B------:R-:W-:-:S02]  /*71f0*/  IADD3 R45, P5, PT, R45, UR9, RZ ;  /* 0x000000092d2d7c10 */ /* 0x000fc4000ffbe0ff */
[----:B------:R-:W-:Y:S02]  /*7200*/  IADD3 R43, P6, PT, R43, UR9, RZ ;  /* 0x000000092b2b7c10 */ /* 0x000fe4000ffde0ff */
[----:B------:R-:W-:-:S03]  /*7210*/  IADD3 R41, P0, PT, R41, UR9, RZ ;  /* 0x0000000929297c10 */ /* 0x000fc6000ff1e0ff */
[----:B------:R-:W-:Y:S01]  /*7220*/  HMMA.16816.F32 R68, R52, R62, R68 ;  /* 0x0000003e3444723c */ /* 0x000fe20000001844 */
[----:B------:R-:W-:Y:S01]  /*7230*/  UIADD3 UR5, UPT, UPT, UR5, -0x1, URZ ;  /* 0xffffffff05057890 */ /* 0x000fe2000fffe0ff */
[----:B------:R-:W-:Y:S02]  /*7240*/  IADD3.X R40, PT, PT, R40, UR4, RZ, P1, !PT ;  /* 0x0000000428287c10 */ /* 0x000fe40008ffe4ff */
[----:B------:R-:W-:-:S04]  /*7250*/  IADD3.X R38, PT, PT, R38, UR4, RZ, P2, !PT ;  /* 0x0000000426267c10 */ /* 0x000fc800097fe4ff */
[----:B------:R-:W-:Y:S01]  /*7260*/  HMMA.16816.F32 R80, R52, R66, R80 ;  /* 0x000000423450723c */ /* 0x000fe20000001850 */
        /* <DEDUP_REMOVED lines=12> */
[----:B------:R-:W-:Y:S01]  /*7330*/  UISETP.NE.U32.AND UP0, UPT, UR5, URZ, UPT ;  /* 0x000000ff0500728c */ /* 0x000fe2000bf05070 */
[----:B------:R-:W-:-:S02]  /*7340*/  IADD3.X R26, PT, PT, R26, UR4, RZ, P1, !PT ;  /* 0x000000041a1a7c10 */ /* 0x000fc40008ffe4ff */
[----:B------:R-:W-:Y:S02]  /*7350*/  IADD3.X R24, PT, PT, R24, UR4, RZ, P2, !PT ;  /* 0x0000000418187c10 */ /* 0x000fe400097fe4ff */
        /* <DEDUP_REMOVED lines=9> */
[----:B------:R-:W-:Y:S02]  /*73f0*/  IADD3 R17, P5, PT, R17, UR9, RZ ;  /* 0x0000000911117c10 */ /* 0x000fe4000ffbe0ff */
[----:B------:R-:W-:-:S02]  /*7400*/  IADD3 R15, P6, PT, R15, UR9, RZ ;  /* 0x000000090f0f7c10 */ /* 0x000fc4000ffde0ff */
[----:B------:R-:W-:Y:S02]  /*7410*/  IADD3 R13, P0, PT, R13, UR9, RZ ;  /* 0x000000090d0d7c10 */ /* 0x000fe4000ff1e0ff */
[----:B------:R-:W-:Y:S02]  /*7420*/  IADD3.X R12, PT, PT, R12, UR4, RZ, P1, !PT ;  /* 0x000000040c0c7c10 */ /* 0x000fe40008ffe4ff */
[----:B------:R-:W-:Y:S02]  /*7430*/  IADD3.X R10, PT, PT, R10, UR4, RZ, P2, !PT ;  /* 0x000000040a0a7c10 */ /* 0x000fe400097fe4ff */
[----:B------:R-:W-:Y:S02]  /*7440*/  IADD3.X R8, PT, PT, R8, UR4, RZ, P3, !PT ;  /* 0x0000000408087c10 */ /* 0x000fe40009ffe4ff */
[----:B------:R-:W-:Y:S02]  /*7450*/  IADD3.X R7, PT, PT, R7, UR4, RZ, P4, !PT ;  /* 0x0000000407077c10 */ /* 0x000fe4000a7fe4ff */
[----:B------:R-:W-:-:S02]  /*7460*/  IADD3.X R6, PT, PT, R6, UR4, RZ, P5, !PT ;  /* 0x0000000406067c10 */ /* 0x000fc4000affe4ff */
[----:B------:R-:W-:Y:S02]  /*7470*/  IADD3.X R5, PT, PT, R5, UR4, RZ, P6, !PT ;  /* 0x0000000405057c10 */ /* 0x000fe4000b7fe4ff */
[----:B------:R-:W-:Y:S02]  /*7480*/  IADD3.X R4, PT, PT, R4, UR4, RZ, P0, !PT ;  /* 0x0000000404047c10 */ /* 0x000fe400087fe4ff */
[----:B------:R-:W-:Y:S02]  /*7490*/  IADD3 R11, P1, PT, R11, UR9, RZ ;  /* 0x000000090b0b7c10 */ /* 0x000fe4000ff3e0ff */
[----:B------:R-:W-:Y:S02]  /*74a0*/  IADD3 R9, P2, PT, R9, UR9, RZ ;  /* 0x0000000909097c10 */ /* 0x000fe4000ff5e0ff */
[----:B------:R-:W-:Y:S02]  /*74b0*/  IADD3 R164, P3, PT, R164, UR9, RZ ;  /* 0x00000009a4a47c10 */ /* 0x000fe4000ff7e0ff */
[----:B------:R-:W-:-:S02]  /*74c0*/  IADD3 R166, P4, PT, R166, UR9, RZ ;  /* 0x00000009a6a67c10 */ /* 0x000fc4000ff9e0ff */
[----:B------:R-:W-:Y:S02]  /*74d0*/  IADD3 R168, P5, PT, R168, UR9, RZ ;  /* 0x00000009a8a87c10 */ /* 0x000fe4000ffbe0ff */
[----:B------:R-:W-:Y:S02]  /*74e0*/  IADD3 R170, P6, PT, R170, UR9, RZ ;  /* 0x00000009aaaa7c10 */ /* 0x000fe4000ffde0ff */
[----:B------:R-:W-:Y:S02]  /*74f0*/  IADD3 R3, P0, PT, R171, R3, RZ ;  /* 0x00000003ab037210 */ /* 0x000fe40007f1e0ff */
[----:B------:R-:W-:Y:S02]  /*7500*/  IADD3.X R2, PT, PT, R2, UR4, RZ, P1, !PT ;  /* 0x0000000402027c10 */ /* 0x000fe40008ffe4ff */
[----:B------:R-:W-:Y:S02]  /*7510*/  IADD3.X R0, PT, PT, R0, UR4, RZ, P2, !PT ;  /* 0x0000000400007c10 */ /* 0x000fe400097fe4ff */
[----:B------:R-:W-:-:S02]  /*7520*/  IADD3.X R163, PT, PT, R163, UR4, RZ, P3, !PT ;  /* 0x00000004a3a37c10 */ /* 0x000fc40009ffe4ff */
[----:B------:R-:W-:Y:S02]  /*7530*/  IADD3.X R165, PT, PT, R165, UR4, RZ, P4, !PT ;  /* 0x00000004a5a57c10 */ /* 0x000fe4000a7fe4ff */
[----:B------:R-:W-:Y:S02]  /*7540*/  IADD3.X R167, PT, PT, R167, UR4, RZ, P5, !PT ;  /* 0x00000004a7a77c10 */ /* 0x000fe4000affe4ff */
[----:B------:R-:W-:Y:S02]  /*7550*/  IADD3.X R169, PT, PT, R169, UR4, RZ, P6, !PT ;  /* 0x00000004a9a97c10 */ /* 0x000fe4000b7fe4ff */
[----:B------:R-:W-:Y:S01]  /*7560*/  LEA.HI.X.SX32 R162, R171, R162, 0x1, P0 ;  /* 0x000000a2aba27211 */ /* 0x000fe200000f0eff */
[----:B------:R-:W-:Y:S01]  /*7570*/  UIADD3 UR8, UPT, UPT, UR8, -0x40, URZ ;  /* 0xffffffc008087890 */ /* 0x000fe2000fffe0ff */
[----:B------:R-:W-:Y:S11]  /*7580*/  BRA.U UP0, `(.L_x_1) ;  /* 0xffffffd500507547 */ /* 0x000ff6000b83ffff */
.L_x_0:
[----:B------:R-:W0:Y:S01]  /*7590*/  S2R R15, SR_TID.X ;  /* 0x00000000000f7919 */ /* 0x000e220000002100 */
[----:B------:R-:W1:Y:S01]  /*75a0*/  S2UR UR5, SR_CgaCtaId ;  /* 0x00000000000579c3 */ /* 0x000e620000008800 */
[----:B------:R-:W-:Y:S01]  /*75b0*/  F2FP.SATFINITE.E4M3.F32.PACK_AB_MERGE_C R84, R85, R84, RZ ;  /* 0x000000545554723e */ /* 0x000fe200048070ff */
[----:B------:R-:W-:Y:S01]  /*75c0*/  UMOV UR4, 0x400 ;  /* 0x0000040000047882 */ /* 0x000fe20000000000 */
[----:B------:R-:W-:-:S05]  /*75d0*/  F2FP.SATFINITE.E4M3.F32.PACK_AB_MERGE_C R72, R73, R72, RZ ;  /* 0x000000484948723e */ /* 0x000fca00048070ff */
[----:B------:R-:W-:Y:S01]  /*75e0*/  BAR.SYNC.DEFER_BLOCKING 0x0 ;  /* 0x0000000000007b1d */ /* 0x000fe20000010000 */
[----:B------:R-:W-:Y:S02]  /*75f0*/  F2FP.SATFINITE.E4M3.F32.PACK_AB_MERGE_C R86, R87, R86, RZ ;  /* 0x000000565756723e */ /* 0x000fe400048070ff */
[----:B------:R-:W-:Y:S02]  /*7600*/  F2FP.SATFINITE.E4M3.F32.PACK_AB_MERGE_C R74, R75, R74, RZ ;  /* 0x0000004a4b4a723e */ /* 0x000fe400048070ff */
[----:B------:R-:W-:Y:S01]  /*7610*/  F2FP.SATFINITE.E4M3.F32.PACK_AB_MERGE_C R68, R69, R68, RZ ;  /* 0x000000444544723e */ /* 0x000fe200048070ff */
[----:B------:R-:W2:Y:S01]  /*7620*/  LDCU.128 UR12, c[0x0][0x390] ;  /* 0x00007200ff0c77ac */ /* 0x000ea20008000c00 */
[----:B------:R-:W-:Y:S01]  /*7630*/  F2FP.SATFINITE.E4M3.F32.PACK_AB_MERGE_C R70, R71, R70, RZ ;  /* 0x000000464746723e */ /* 0x000fe200048070ff */
[----:B------:R-:W3:Y:S01]  /*7640*/  LDC R26, c[0x0][0x3b8] ;  /* 0x0000ee00ff1a7b82 */ /* 0x000ee20000000800 */
[----:B------:R-:W-:Y:S02]  /*7650*/  LOP3.LUT R84, R84, 0xffff, RZ, 0xc0, !PT ;  /* 0x0000ffff54547812 */ /* 0x000fe400078ec0ff */
[----:B------:R-:W-:-:S02]  /*7660*/  LOP3.LUT R86, R86, 0xffff, RZ, 0xc0, !PT ;  /* 0x0000ffff56567812 */ /* 0x000fc400078ec0ff */
[----:B------:R-:W-:Y:S02]  /*7670*/  LOP3.LUT R13, R74, 0xffff, RZ, 0xc0, !PT ;  /* 0x0000ffff4a0d7812 */ /* 0x000fe400078ec0ff */
[----:B------:R-:W-:Y:S02]  /*7680*/  LOP3.LUT R68, R68, 0xffff, RZ, 0xc0, !PT ;  /* 0x0000ffff44447812 */ /* 0x000fe400078ec0ff */
[----:B------:R-:W-:Y:S02]  /*7690*/  LOP3.LUT R70, R70, 0xffff, RZ, 0xc0, !PT ;  /* 0x0000ffff46467812 */ /* 0x000fe400078ec0ff */
[--C-:B------:R-:W-:Y:S01]  /*76a0*/  SHF.R.U32.HI R4, RZ, 0x8, R13.reuse ;  /* 0x00000008ff047819 */ /* 0x100fe2000001160d */
[----:B-1----:R-:W-:Y:S01]  /*76b0*/  ULEA UR4, UR5, UR4, 0x18 ;  /* 0x0000000405047291 */ /* 0x002fe2000f8ec0ff */
[----:B------:R-:W-:Y:S01]  /*76c0*/  SHF.R.U32.HI R6, RZ, 0x8, R70 ;  /* 0x00000008ff067819 */ /* 0x000fe20000011646 */
[----:B------:R-:W1:Y:S01]  /*76d0*/  LDCU UR5, c[0x0][0x3b4] ;  /* 0x00007680ff0577ac */ /* 0x000e620008000800 */
[----:B------:R-:W-:-:S02]  /*76e0*/  PRMT R11, R86, 0x3340, R13 ;  /* 0x00003340560b7816 */ /* 0x000fc4000000000d */
[----:B------:R-:W-:Y:S01]  /*76f0*/  LOP3.LUT R4, R4, 0xffff, RZ, 0xc0, !PT ;  /* 0x0000ffff04047812 */ /* 0x000fe200078ec0ff */
[C---:B0-----:R-:W-:Y:S01]  /*7700*/  IMAD.SHL.U32 R0, R15.reuse, 0x20, RZ ;  /* 0x000000200f007824 */ /* 0x041fe200078e00ff */
[C---:B------:R-:W-:Y:S01]  /*7710*/  LOP3.LUT R3, R15.reuse, 0x1c, RZ, 0xc0, !PT ;  /* 0x0000001c0f037812 */ /* 0x040fe200078ec0ff */
[C---:B------:R-:W-:Y:S01]  /*7720*/  IMAD.SHL.U32 R2, R15.reuse, 0x80, RZ ;  /* 0x000000800f027824 */ /* 0x040fe200078e00ff */
[----:B------:R-:W-:Y:S01]  /*7730*/  LOP3.LUT R6, R6, 0xffff, RZ, 0xc0, !PT ;  /* 0x0000ffff06067812 */ /* 0x000fe200078ec0ff */
[----:B------:R-:W-:Y:S01]  /*7740*/  IMAD.SHL.U32 R5, R15, 0x4, RZ ;  /* 0x000000040f057824 */ /* 0x000fe200078e00ff */
[----:B------:R-:W-:Y:S02]  /*7750*/  LOP3.LUT R3, R3, 0x60, R0, 0xf8, !PT ;  /* 0x0000006003037812 */ /* 0x000fe400078ef800 */
[----:B------:R-:W-:Y:S02]  /*7760*/  LOP3.LUT R0, R15, 0xe0, RZ, 0xc0, !PT ;  /* 0x000000e00f007812 */ /* 0x000fe400078ec0ff */
[----:B------:R-:W-:-:S02]  /*7770*/  LOP3.LUT R2, R2, 0xc00, RZ, 0xc0, !PT ;  /* 0x00000c0002027812 */ /* 0x000fc400078ec0ff */
[----:B------:R-:W-:Y:S01]  /*7780*/  F2FP.SATFINITE.E4M3.F32.PACK_AB_MERGE_C R80, R81, R80, RZ ;  /* 0x000000505150723e */ /* 0x000fe200048070ff */
[----:B------:R-:W-:Y:S01]  /*7790*/  IMAD R7, R0, 0x4, R3 ;  /* 0x0000000400077824 */ /* 0x000fe200078e0203 */
[----:B------:R-:W-:Y:S02]  /*77a0*/  LOP3.LUT R3, R72, 0xffff, RZ, 0xc0, !PT ;  /* 0x0000ffff48037812 */ /* 0x000fe400078ec0ff */
[----:B------:R-:W-:Y:S02]  /*77b0*/  LOP3.LUT R14, R2, 0x7c, R5, 0xf8, !PT ;  /* 0x0000007c020e7812 */ /* 0x000fe400078ef805 */
[--C-:B------:R-:W-:Y:S02]  /*77c0*/  PRMT R8, R84, 0x3340, R3.reuse ;  /* 0x0000334054087816 */ /* 0x100fe40000000003 */
[----:B------:R-:W-:Y:S02]  /*77d0*/  SHF.R.U32.HI R0, RZ, 0x8, R84 ;  /* 0x00000008ff007819 */ /* 0x000fe40000011654 */
[----:B------:R-:W-:-:S02]  /*77e0*/  SHF.R.U32.HI R3, RZ, 0x8, R3 ;  /* 0x00000008ff037819 */ /* 0x000fc40000011603 */
[----:B------:R-:W-:Y:S02]  /*77f0*/  SHF.R.U32.HI R5, RZ, 0x8, R68 ;  /* 0x00000008ff057819 */ /* 0x000fe40000011644 */
[----:B------:R-:W-:Y:S02]  /*7800*/  SHF.R.U32.HI R2, RZ, 0x8, R86 ;  /* 0x00000008ff027819 */ /* 0x000fe40000011656 */
[----:B------:R-:W-:Y:S02]  /*7810*/  LOP3.LUT R3, R3, 0xffff, RZ, 0xc0, !PT ;  /* 0x0000ffff03037812 */ /* 0x000fe400078ec0ff */
[----:B------:R-:W-:Y:S02]  /*7820*/  LOP3.LUT R0, R0, 0xffff, RZ, 0xc0, !PT ;  /* 0x0000ffff00007812 */ /* 0x000fe400078ec0ff */
[----:B------:R-:W-:Y:S02]  /*7830*/  LOP3.LUT R5, R5, 0xffff, RZ, 0xc0, !PT ;  /* 0x0000ffff05057812 */ /* 0x000fe400078ec0ff */
[----:B------:R-:W-:-:S02]  /*7840*/  LOP3.LUT R13, R2, 0xffff, RZ, 0xc0, !PT ;  /* 0x0000ffff020d7812 */ /* 0x000fc400078ec0ff */
[----:B------:R-:W-:Y:S02]  /*7850*/  PRMT R9, R68, 0x3340, R1 ;  /* 0x0000334044097816 */ /* 0x000fe40000000001 */
[----:B------:R-:W-:Y:S02]  /*7860*/  PRMT R0, R0, 0x3340, R3 ;  /* 0x0000334000007816 */ /* 0x000fe40000000003 */
[----:B------:R-:W-:Y:S02]  /*7870*/  F2FP.SATFINITE.E4M3.F32.PACK_AB_MERGE_C R82, R83, R82, RZ ;  /* 0x000000525352723e */ /* 0x000fe400048070ff */
[----:B------:R-:W-:Y:S02]  /*7880*/  PRMT R5, R5, 0x3340, R10 ;  /* 0x0000334005057816 */ /* 0x000fe4000000000a */
[----:B------:R-:W-:Y:S02]  /*7890*/  PRMT R4, R13, 0x3340, R4 ;  /* 0x000033400d047816 */ /* 0x000fe40000000004 */
[----:B------:R-:W-:-:S02]  /*78a0*/  PRMT R3, R6, 0x3340, R1 ;  /* 0x0000334006037816 */ /* 0x000fc40000000001 */
[----:B------:R-:W-:Y:S02]  /*78b0*/  PRMT R12, R70, 0x3340, R1 ;  /* 0x00003340460c7816 */ /* 0x000fe40000000001 */
[----:B------:R-:W-:Y:S02]  /*78c0*/  PRMT R9, R8, 0x5410, R9 ;  /* 0x0000541008097816 */ /* 0x000fe40000000009 */
[----:B------:R-:W-:Y:S02]  /*78d0*/  LOP3.LUT R80, R80, 0xffff, RZ, 0xc0, !PT ;  /* 0x0000ffff50507812 */ /* 0x000fe400078ec0ff */
[----:B------:R-:W-:Y:S02]  /*78e0*/  PRMT R5, R0, 0x5410, R5 ;  /* 0x0000541000057816 */ /* 0x000fe40000000005 */
[----:B------:R-:W-:Y:S02]  /*78f0*/  PRMT R3, R4, 0x5410, R3 ;  /* 0x0000541004037816 */ /* 0x000fe40000000003 */
[----:B------:R-:W-:-:S02]  /*7900*/  LOP3.LUT R82, R82, 0xffff, RZ, 0xc0, !PT ;  /* 0x0000ffff52527812 */ /* 0x000fc400078ec0ff */
[----:B------:R-:W-:Y:S02]  /*7910*/  PRMT R11, R11, 0x5410, R12 ;  /* 0x000054100b0b7816 */ /* 0x000fe4000000000c */
[--C-:B------:R-:W-:Y:S02]  /*7920*/  PRMT R0, R9, 0x4210, R80.reuse ;  /* 0x0000421009007816 */ /* 0x100fe40000000050 */
[----:B------:R-:W-:Y:S02]  /*7930*/  PRMT R5, R5, 0x5210, R80 ;  /* 0x0000521005057816 */ /* 0x000fe40000000050 */
[--C-:B------:R-:W-:Y:S01]  /*7940*/  PRMT R9, R3, 0x5210, R82.reuse ;  /* 0x0000521003097816 */ /* 0x100fe20000000052 */
[----:B------:R0:W-:Y:S01]  /*7950*/  STS [R7+UR4], R0 ;  /* 0x0000000007007988 */ /* 0x0001e20008000804 */
[----:B------:R-:W-:Y:S02]  /*7960*/  LOP3.LUT R2, R7, 0x40, RZ, 0x3c, !PT ;  /* 0x0000004007027812 */ /* 0x000fe400078e3cff */
[----:B------:R-:W-:-:S02]  /*7970*/  PRMT R4, R11, 0x4210, R82 ;  /* 0x000042100b047816 */ /* 0x000fc40000000052 */
[C---:B------:R-:W-:Y:S01]  /*7980*/  LOP3.LUT R3, R7.reuse, 0x20, RZ, 0x3c, !PT ;  /* 0x0000002007037812 */ /* 0x040fe200078e3cff */
[----:B------:R4:W-:Y:S01]  /*7990*/  STS [R2+UR4+0x800], R5 ;  /* 0x0008000502007988 */ /* 0x0009e20008000804 */
[----:B------:R-:W-:Y:S02]  /*79a0*/  LOP3.LUT R6, R7, 0x60, RZ, 0x3c, !PT ;  /* 0x0000006007067812 */ /* 0x000fe400078e3cff */
[--C-:B------:R-:W-:Y:S01]  /*79b0*/  LOP3.LUT R16, R14, 0xe0, R15.reuse, 0x78, !PT ;  /* 0x000000e00e107812 */ /* 0x100fe200078e780f */
[----:B------:R5:W-:Y:S01]  /*79c0*/  STS [R3+UR4+0x400], R4 ;  /* 0x0004000403007988 */ /* 0x000be20008000804 */
[----:B------:R-:W-:Y:S02]  /*79d0*/  SHF.R.U32.HI R17, RZ, 0x4, R15 ;  /* 0x00000004ff117819 */ /* 0x000fe4000001160f */
[----:B0-----:R-:W-:Y:S01]  /*79e0*/  LEA.HI R7, R15, 0x30, RZ, 0x1c ;  /* 0x000000300f077811 */ /* 0x001fe200078fe0ff */
[----:B------:R3:W-:Y:S01]  /*79f0*/  STS [R6+UR4+0xc00], R9 ;  /* 0x000c000906007988 */ /* 0x0007e20008000804 */
[----:B------:R-:W-:-:S02]  /*7a00*/  SGXT.U32 R17, R17, 0x4 ;  /* 0x000000041111781a */ /* 0x000fc40000000000 */
[C---:B--2---:R-:W-:Y:S01]  /*7a10*/  ISETP.GE.AND P0, PT, R161.reuse, UR14, PT ;  /* 0x0000000ea1007c0c */ /* 0x044fe2000bf06270 */
[----:B------:R-:W-:Y:S01]  /*7a20*/  BAR.SYNC.DEFER_BLOCKING 0x0 ;  /* 0x0000000000007b1d */ /* 0x000fe20000010000 */
[C---:B----4-:R-:W-:Y:S01]  /*7a30*/  LOP3.LUT R2, R160.reuse, R17, RZ, 0xfc, !PT ;  /* 0x00000011a0027212 */ /* 0x050fe200078efcff */
[----:B-1----:R-:W-:Y:S01]  /*7a40*/  IMAD R161, R161, UR5, RZ ;  /* 0x00000005a1a17c24 */ /* 0x002fe2000f8e02ff */
[----:B------:R-:W-:Y:S01]  /*7a50*/  LEA.HI R0, R15, R160, RZ, 0x1c ;  /* 0x000000a00f007211 */ /* 0x000fe200078fe0ff */
[C---:B------:R-:W-:Y:S01]  /*7a60*/  IMAD.IADD R7, R160.reuse, 0x1, R7 ;  /* 0x00000001a0077824 */ /* 0x040fe200078e0207 */
[--C-:B-----5:R-:W-:Y:S01]  /*7a70*/  LOP3.LUT R3, R160, 0xe0, R17.reuse, 0xfe, !PT ;  /* 0x000000e0a0037812 */ /* 0x120fe200078efe11 */
[----:B---3--:R-:W-:Y:S01]  /*7a80*/  IMAD R9, R2, R26, RZ ;  /* 0x0000001a02097224 */ /* 0x008fe200078e02ff */
[C-C-:B------:R-:W-:Y:S02]  /*7a90*/  LOP3.LUT R14, R160.reuse, 0xd0, R17.reuse, 0xfe, !PT ;  /* 0x000000d0a00e7812 */ /* 0x140fe400078efe11 */
[----:B------:R-:W-:-:S02]  /*7aa0*/  LOP3.LUT R11, R160, 0xc0, R17, 0xfe, !PT ;  /* 0x000000c0a00b7812 */ /* 0x000fc400078efe11 */
[C-C-:B------:R-:W-:Y:S02]  /*7ab0*/  LOP3.LUT R4, R160.reuse, 0xa0, R17.reuse, 0xfe, !PT ;  /* 0x000000a0a0047812 */ /* 0x140fe400078efe11 */
[C-C-:B------:R-:W-:Y:S02]  /*7ac0*/  LOP3.LUT R10, R160.reuse, 0x90, R17.reuse, 0xfe, !PT ;  /* 0x00000090a00a7812 */ /* 0x140fe400078efe11 */
[C-C-:B------:R-:W-:Y:S02]  /*7ad0*/  LOP3.LUT R12, R160.reuse, 0x80, R17.reuse, 0xfe, !PT ;  /* 0x00000080a00c7812 */ /* 0x140fe400078efe11 */
[C-C-:B------:R-:W-:Y:S02]  /*7ae0*/  LOP3.LUT R13, R160.reuse, 0x60, R17.reuse, 0xfe, !PT ;  /* 0x00000060a00d7812 */ /* 0x140fe400078efe11 */
[C-C-:B------:R-:W-:Y:S02]  /*7af0*/  LOP3.LUT R15, R160.reuse, 0x50, R17.reuse, 0xfe, !PT ;  /* 0x00000050a00f7812 */ /* 0x140fe400078efe11 */
[----:B------:R-:W-:-:S02]  /*7b00*/  LOP3.LUT R8, R160, 0x40, R17, 0xfe, !PT ;  /* 0x00000040a0087812 */ /* 0x000fc400078efe11 */
[C-C-:B------:R-:W-:Y:S01]  /*7b10*/  LOP3.LUT R5, R160.reuse, 0x20, R17.reuse, 0xfe, !PT ;  /* 0x00000020a0057812 */ /* 0x140fe200078efe11 */
[----:B------:R-:W0:Y:S01]  /*7b20*/  LDS R18, [R16+UR4] ;  /* 0x0000000410127984 */ /* 0x000e220008000800 */
[----:B------:R-:W-:Y:S01]  /*7b30*/  LOP3.LUT R160, R160, 0x10, R17, 0xfe, !PT ;  /* 0x00000010a0a07812 */ /* 0x000fe200078efe11 */
[-C--:B------:R-:W-:Y:S01]  /*7b40*/  IMAD R17, R7, R26.reuse, RZ ;  /* 0x0000001a07117224 */ /* 0x080fe200078e02ff */
[C---:B------:R-:W-:Y:S01]  /*7b50*/  IADD3 R22, P2, PT, R161.reuse, UR12, RZ ;  /* 0x0000000ca1167c10 */ /* 0x040fe2000ff5e0ff */
[----:B------:R-:W1:Y:S01]  /*7b60*/  LDS R19, [R16+UR4+0x100] ;  /* 0x0001000410137984 */ /* 0x000e620008000800 */
[----:B------:R-:W-:Y:S02]  /*7b70*/  ISETP.LT.AND P6, PT, R2, UR15, !P0 ;  /* 0x0000000f02007c0c */ /* 0x000fe4000c7c1270 */
[C---:B------:R-:W-:Y:S01]  /*7b80*/  ISETP.LT.AND P3, PT, R160.reuse, UR15, !P0 ;  /* 0x0000000fa0007c0c */ /* 0x040fe2000c761270 */
[----:B------:R-:W2:Y:S01]  /*7b90*/  LDS R20, [R16+UR4+0x200] ;  /* 0x0002000410147984 */ /* 0x000ea20008000800 */
[----:B------:R-:W-:Y:S01]  /*7ba0*/  LEA.HI.X.SX32 R24, R161, UR13, 0x1, P2 ;  /* 0x0000000da1187c11 */ /* 0x000fe200090f0eff */
[----:B------:R-:W-:Y:S01]  /*7bb0*/  IMAD R160, R160, R26, RZ ;  /* 0x0000001aa0a07224 */ /* 0x000fe200078e02ff */
[----:B------:R-:W-:Y:S01]  /*7bc0*/  IADD3 R2, P2, PT, R9, R22, RZ ;  /* 0x0000001609027210 */ /* 0x000fe20007f5e0ff */
[----:B------:R3:W4:Y:S01]  /*7bd0*/  LDS R21, [R16+UR4+0x300] ;  /* 0x0003000410157984 */ /* 0x0007220008000800 */
[----:B------:R-:W-:-:S02]  /*7be0*/  ISETP.LT.AND P1, PT, R3, UR15, !P0 ;  /* 0x0000000f03007c0c */ /* 0x000fc4000c721270 */
[----:B------:R-:W-:Y:S02]  /*7bf0*/  ISETP.LT.AND P5, PT, R4, UR15, !P0 ;  /* 0x0000000f04007c0c */ /* 0x000fe4000c7a1270 */
[----:B------:R-:W-:Y:S02]  /*7c00*/  LEA.HI.X.SX32 R3, R9, R24, 0x1, P2 ;  /* 0x0000001809037211 */ /* 0x000fe400010f0eff */
[C---:B------:R-:W-:Y:S01]  /*7c10*/  IADD3 R4, P4, PT, R160.reuse, R22, RZ ;  /* 0x00000016a0047210 */ /* 0x040fe20007f9e0ff */
[C---:B---3--:R-:W-:Y:S01]  /*7c20*/  IMAD R16, R5.reuse, R26, RZ ;  /* 0x0000001a05107224 */ /* 0x048fe200078e02ff */
[----:B------:R-:W-:Y:S02]  /*7c30*/  ISETP.LT.AND P2, PT, R5, UR15, !P0 ;  /* 0x0000000f05007c0c */ /* 0x000fe4000c741270 */
[----:B------:R-:W-:Y:S02]  /*7c40*/  LEA.HI.X.SX32 R5, R160, R24, 0x1, P4 ;  /* 0x00000018a0057211 */ /* 0x000fe400020f0eff */
[----:B------:R-:W-:-:S02]  /*7c50*/  ISETP.LT.AND P4, PT, R7, UR15, !P0 ;  /* 0x0000000f07007c0c */ /* 0x000fc4000c781270 */
[----:B0-----:R-:W-:Y:S02]  /*7c60*/  PRMT R23, R18, 0x7770, RZ ;  /* 0x0000777012177816 */ /* 0x001fe400000000ff */
[----:B-1----:R-:W-:-:S03]  /*7c70*/  PRMT R25, R19, 0x7770, RZ ;  /* 0x0000777013197816 */ /* 0x002fc600000000ff */
[----:B------:R0:W-:Y:S01]  /*7c80*/  @P6 STG.E.U8 desc[UR10][R2.64], R23 ;  /* 0x0000001702006986 */ /* 0x0001e2000c10110a */
[----:B------:R-:W-:Y:S02]  /*7c90*/  IADD3 R6, P6, PT, R16, R22, RZ ;  /* 0x0000001610067210 */ /* 0x000fe40007fde0ff */
[----:B--2---:R-:W-:Y:S01]  /*7ca0*/  PRMT R27, R20, 0x7770, RZ ;  /* 0x00007770141b7816 */ /* 0x004fe200000000ff */
[----:B------:R-:W-:Y:S01]  /*7cb0*/  @P3 STG.E.U8 desc[UR10][R4.64], R25 ;  /* 0x0000001904003986 */ /* 0x000fe2000c10110a */
[----:B------:R-:W-:Y:S02]  /*7cc0*/  LEA.HI.X.SX32 R7, R16, R24, 0x1, P6 ;  /* 0x0000001810077211 */ /* 0x000fe400030f0eff */
[----:B------:R-:W-:Y:S02]  /*7cd0*/  ISETP.LT.AND P3, PT, R8, UR15, !P0 ;  /* 0x0000000f08007c0c */ /* 0x000fe4000c761270 */
[----:B------:R-:W-:Y:S01]  /*7ce0*/  IADD3 R8, P6, PT, R17, R22, RZ ;  /* 0x0000001611087210 */ /* 0x000fe20007fde0ff */
[----:B------:R1:W-:Y:S01]  /*7cf0*/  @P2 STG.E.U8 desc[UR10][R6.64], R27 ;  /* 0x0000001b06002986 */ /* 0x0003e2000c10110a */
[----:B------:R-:W-:Y:S01]  /*7d00*/  ISETP.LT.AND P2, PT, R15, UR15, !P0 ;  /* 0x0000000f0f007c0c */ /* 0x000fe2000c741270 */
[----:B0-----:R-:W-:Y:S01]  /*7d10*/  IMAD R3, R26, 0x40, R9 ;  /* 0x000000401a037824 */ /* 0x001fe200078e0209 */
[----:B------:R-:W-:-:S02]  /*7d20*/  LEA.HI.X.SX32 R9, R17, R24, 0x1, P6 ;  /* 0x0000001811097211 */ /* 0x000fc400030f0eff */
[----:B----4-:R-:W-:Y:S01]  /*7d30*/  PRMT R17, R21, 0x7770, RZ ;  /* 0x0000777015117816 */ /* 0x010fe200000000ff */
[----:B------:R-:W-:Y:S01]  /*7d40*/  IMAD R15, R26, 0x10, R3 ;  /* 0x000000101a0f7824 */ /* 0x000fe200078e0203 */
[C---:B------:R-:W-:Y:S02]  /*7d50*/  IADD3 R2, P6, PT, R3.reuse, R22, RZ ;  /* 0x0000001603027210 */ /* 0x040fe40007fde0ff */
[----:B------:R-:W-:Y:S01]  /*7d60*/  PRMT R23, R18, 0x7771, RZ ;  /* 0x0000777112177816 */ /* 0x000fe200000000ff */
[----:B------:R0:W-:Y:S01]  /*7d70*/  @P4 STG.E.U8 desc[UR10][R8.64], R17 ;  /* 0x0000001108004986 */ /* 0x0001e2000c10110a */
[----:B------:R-:W-:Y:S01]  /*7d80*/  LEA.HI.X.SX32 R3, R3, R24, 0x1, P6 ;  /* 0x0000001803037211 */ /* 0x000fe200030f0eff */
[----:B-1----:R-:W-:Y:S01]  /*7d90*/  VIADD R7, R0, 0x70 ;  /* 0x0000007000077836 */ /* 0x002fe20000000000 */
[----:B------:R-:W-:Y:S01]  /*7da0*/  ISETP.LT.AND P6, PT, R13, UR15, !P0 ;  /* 0x0000000f0d007c0c */ /* 0x000fe2000c7c1270 */
[----:B------:R-:W-:Y:S01]  /*7db0*/  IMAD R13, R26, 0x10, R15 ;  /* 0x000000101a0d7824 */ /* 0x000fe200078e020f */
[----:B------:R-:W-:Y:S01]  /*7dc0*/  IADD3 R4, P4, PT, R15, R22, RZ ;  /* 0x000000160f047210 */ /* 0x000fe20007f9e0ff */
[----:B------:R1:W-:Y:S01]  /*7dd0*/  @P3 STG.E.U8 desc[UR10][R2.64], R23 ;  /* 0x0000001702003986 */ /* 0x0003e2000c10110a */
[----:B------:R-:W-:-:S02]  /*7de0*/  PRMT R25, R19, 0x7772, RZ ;  /* 0x0000777213197816 */ /* 0x000fc400000000ff */
[----:B------:R-:W-:Y:S02]  /*7df0*/  IADD3 R6, P3, PT, R13, R22, RZ ;  /* 0x000000160d067210 */ /* 0x000fe40007f7e0ff */
[----:B------:R-:W-:Y:S01]  /*7e00*/  LEA.HI.X.SX32 R5, R15, R24, 0x1, P4 ;  /* 0x000000180f057211 */ /* 0x000fe200020f0eff */
[----:B0-----:R-:W-:Y:S01]  /*7e10*/  IMAD R9, R7, R26, RZ ;  /* 0x0000001a07097224 */ /* 0x001fe200078e02ff */
[----:B------:R-:W-:Y:S02]  /*7e20*/  PRMT R15, R19, 0x7771, RZ ;  /* 0x00007771130f7816 */ /* 0x000fe400000000ff */
[----:B------:R-:W-:Y:S02]  /*7e30*/  ISETP.LT.AND P4, PT, R7, UR15, !P0 ;  /* 0x0000000f07007c0c */ /* 0x000fe4000c781270 */
[----:B------:R-:W-:Y:S01]  /*7e40*/  LEA.HI.X.SX32 R7, R13, R24, 0x1, P3 ;  /* 0x000000180d077211 */ /* 0x000fe200018f0eff */
[----:B------:R-:W-:Y:S01]  /*7e50*/  IMAD R13, R26, 0x20, R13 ;  /* 0x000000201a0d7824 */ /* 0x000fe200078e020d */
[----:B------:R-:W-:Y:S01]  /*7e60*/  PRMT R17, R20, 0x7771, RZ ;  /* 0x0000777114117816 */ /* 0x000fe200000000ff */
[----:B------:R0:W-:Y:S01]  /*7e70*/  @P2 STG.E.U8 desc[UR10][R4.64], R15 ;  /* 0x0000000f04002986 */ /* 0x0001e2000c10110a */
[----:B------:R-:W-:-:S02]  /*7e80*/  ISETP.LT.AND P3, PT, R12, UR15, !P0 ;  /* 0x0000000f0c007c0c */ /* 0x000fc4000c761270 */
[-C--:B------:R-:W-:Y:S01]  /*7e90*/  IADD3 R8, P2, PT, R9, R22.reuse, RZ ;  /* 0x0000001609087210 */ /* 0x080fe20007f5e0ff */
[----:B------:R2:W-:Y:S01]  /*7ea0*/  @P6 STG.E.U8 desc[UR10][R6.64], R17 ;  /* 0x0000001106006986 */ /* 0x0005e2000c10110a */
[----:B-1----:R-:W-:Y:S02]  /*7eb0*/  IADD3 R2, P6, PT, R13, R22, RZ ;  /* 0x000000160d027210 */ /* 0x002fe40007fde0ff */
[-C--:B------:R-:W-:Y:S02]  /*7ec0*/  LEA.HI.X.SX32 R9, R9, R24.reuse, 0x1, P2 ;  /* 0x0000001809097211 */ /* 0x080fe400010f0eff */
[----:B------:R-:W-:Y:S02]  /*7ed0*/  LEA.HI.X.SX32 R3, R13, R24, 0x1, P6 ;  /* 0x000000180d037211 */ /* 0x000fe400030f0eff */
[----:B------:R-:W-:Y:S01]  /*7ee0*/  PRMT R23, R18, 0x7772, RZ ;  /* 0x0000777212177816 */ /* 0x000fe200000000ff */
[----:B0-----:R-:W-:Y:S01]  /*7ef0*/  IMAD R5, R26, 0x10, R13 ;  /* 0x000000101a057824 */ /* 0x001fe200078e020d */
[----:B------:R-:W-:Y:S01]  /*7f00*/  PRMT R15, R21, 0x7771, RZ ;  /* 0x00007771150f7816 */ /* 0x000fe200000000ff */
[----:B------:R-:W-:Y:S01]  /*7f10*/  VIADD R13, R0, 0xf0 ;  /* 0x000000f0000d7836 */ /* 0x000fe20000000000 */
[----:B------:R-:W-:Y:S01]  /*7f20*/  ISETP.LT.AND P2, PT, R10, UR15, !P0 ;  /* 0x0000000f0a007c0c */ /* 0x000fe2000c741270 */
[----:B--2---:R-:W-:Y:S01]  /*7f30*/  IMAD R7, R26, 0x10, R5 ;  /* 0x000000101a077824 */ /* 0x004fe200078e0205 */
[----:B------:R-:W-:Y:S01]  /*7f40*/  PRMT R19, R19, 0x7773, RZ ;  /* 0x0000777313137816 */ /* 0x000fe200000000ff */
[----:B------:R0:W-:Y:S01]  /*7f50*/  @P4 STG.E.U8 desc[UR10][R8.64], R15 ;  /* 0x0000000f08004986 */ /* 0x0001e2000c10110a */
[----:B------:R-:W-:-:S02]  /*7f60*/  VIADD R0, R0, 0xb0 ;  /* 0x000000b000007836 */ /* 0x000fc40000000000 */
[----:B------:R-:W-:Y:S01]  /*7f70*/  IMAD R12, R26, 0x20, R7 ;  /* 0x000000201a0c7824 */ /* 0x000fe200078e0207 */
[----:B------:R1:W-:Y:S01]  /*7f80*/  @P3 STG.E.U8 desc[UR10][R2.64], R23 ;  /* 0x0000001702003986 */ /* 0x0003e2000c10110a */
[----:B------:R-:W-:Y:S01]  /*7f90*/  IADD3 R4, P3, PT, R5, R22, RZ ;  /* 0x0000001605047210 */ /* 0x000fe20007f7e0ff */
[-C--:B------:R-:W-:Y:S01]  /*7fa0*/  IMAD R17, R13, R26.reuse, RZ ;  /* 0x0000001a0d117224 */ /* 0x080fe200078e02ff */
[C---:B------:R-:W-:Y:S01]  /*7fb0*/  ISETP.LT.AND P4, PT, R0.reuse, UR15, !P0 ;  /* 0x0000000f00007c0c */ /* 0x040fe2000c781270 */
[----:B------:R-:W-:Y:S01]  /*7fc0*/  IMAD R0, R0, R26, RZ ;  /* 0x0000001a00007224 */ /* 0x000fe200078e02ff */
[----:B------:R-:W-:Y:S01]  /*7fd0*/  LEA.HI.X.SX32 R5, R5, R24, 0x1, P3 ;  /* 0x0000001805057211 */ /* 0x000fe200018f0eff */
[----:B0-----:R-:W-:-:S03]  /*7fe0*/  IMAD R15, R26, 0x10, R12 ;  /* 0x000000101a0f7824 */ /* 0x001fc600078e020c */
[-C--:B------:R-:W-:Y:S01]  /*7ff0*/  IADD3 R6, P3, PT, R0, R22.reuse, RZ ;  /* 0x0000001600067210 */ /* 0x080fe20007f7e0ff */
[----:B------:R0:W-:Y:S01]  /*8000*/  @P2 STG.E.U8 desc[UR10][R4.64], R25 ;  /* 0x0000001904002986 */ /* 0x0001e2000c10110a */
[-C--:B-1----:R-:W-:Y:S01]  /*8010*/  IADD3 R2, P2, PT, R7, R22.reuse, RZ ;  /* 0x0000001607027210 */ /* 0x082fe20007f5e0ff */
[----:B------:R-:W-:Y:S01]  /*8020*/  IMAD R16, R26, 0x10, R15 ;  /* 0x000000101a107824 */ /* 0x000fe200078e020f */
[----:B------:R-:W-:Y:S02]  /*8030*/  IADD3 R10, P6, PT, R15, R22, RZ ;  /* 0x000000160f0a7210 */ /* 0x000fe40007fde0ff */
[----:B------:R-:W-:Y:S02]  /*8040*/  LEA.HI.X.SX32 R3, R7, R24, 0x1, P2 ;  /* 0x0000001807037211 */ /* 0x000fe400010f0eff */
[----:B------:R-:W-:Y:S02]  /*8050*/  IADD3 R8, P2, PT, R12, R22, RZ ;  /* 0x000000160c087210 */ /* 0x000fe40007f5e0ff */
[----:B------:R-:W-:-:S02]  /*8060*/  LEA.HI.X.SX32 R7, R0, R24, 0x1, P3 ;  /* 0x0000001800077211 */ /* 0x000fc400018f0eff */
[----:B------:R-:W-:Y:S02]  /*8070*/  LEA.HI.X.SX32 R9, R12, R24, 0x1, P2 ;  /* 0x000000180c097211 */ /* 0x000fe400010f0eff */
[C---:B0-----:R-:W-:Y:S02]  /*8080*/  IADD3 R4, P2, PT, R16.reuse, R22, RZ ;  /* 0x0000001610047210 */ /* 0x041fe40007f5e0ff */
[----:B------:R-:W-:Y:S02]  /*8090*/  ISETP.LT.AND P3, PT, R11, UR15, !P0 ;  /* 0x0000000f0b007c0c */ /* 0x000fe4000c761270 */
[-C--:B------:R-:W-:Y:S02]  /*80a0*/  LEA.HI.X.SX32 R5, R16, R24.reuse, 0x1, P2 ;  /* 0x0000001810057211 */ /* 0x080fe400010f0eff */
[----:B------:R-:W-:Y:S02]  /*80b0*/  LEA.HI.X.SX32 R11, R15, R24, 0x1, P6 ;  /* 0x000000180f0b7211 */ /* 0x000fe400030f0eff */
[----:B------:R-:W-:-:S02]  /*80c0*/  ISETP.LT.AND P2, PT, R14, UR15, !P0 ;  /* 0x0000000f0e007c0c */ /* 0x000fc4000c741270 */
[----:B------:R-:W-:Y:S02]  /*80d0*/  IADD3 R12, P6, PT, R17, R22, RZ ;  /* 0x00000016110c7210 */ /* 0x000fe40007fde0ff */
[----:B------:R-:W-:Y:S02]  /*80e0*/  ISETP.LT.AND P0, PT, R13, UR15, !P0 ;  /* 0x0000000f0d007c0c */ /* 0x000fe4000c701270 */
[----:B------:R-:W-:Y:S02]  /*80f0*/  PRMT R15, R20, 0x7772, RZ ;  /* 0x00007772140f7816 */ /* 0x000fe400000000ff */
[----:B------:R-:W-:Y:S02]  /*8100*/  LEA.HI.X.SX32 R13, R17, R24, 0x1, P6 ;  /* 0x00000018110d7211 */ /* 0x000fe400030f0eff */
[----:B------:R-:W-:Y:S01]  /*8110*/  PRMT R17, R21, 0x7772, RZ ;  /* 0x0000777215117816 */ /* 0x000fe200000000ff */
[----:B------:R0:W-:Y:S01]  /*8120*/  @P5 STG.E.U8 desc[UR10][R2.64], R15 ;  /* 0x0000000f02005986 */ /* 0x0001e2000c10110a */
[----:B------:R-:W-:-:S02]  /*8130*/  PRMT R23, R18, 0x7773, RZ ;  /* 0x0000777312177816 */ /* 0x000fc400000000ff */
[----:B------:R-:W-:Y:S01]  /*8140*/  PRMT R25, R20, 0x7773, RZ ;  /* 0x0000777314197816 */ /* 0x000fe200000000ff */
[----:B------:R0:W-:Y:S01]  /*8150*/  @P4 STG.E.U8 desc[UR10][R6.64], R17 ;  /* 0x0000001106004986 */ /* 0x0001e2000c10110a */
[----:B------:R-:W-:-:S03]  /*8160*/  PRMT R21, R21, 0x7773, RZ ;  /* 0x0000777315157816 */ /* 0x000fc600000000ff */
[----:B------:R0:W-:Y:S04]  /*8170*/  @P3 STG.E.U8 desc[UR10][R8.64], R23 ;  /* 0x0000001708003986 */ /* 0x0001e8000c10110a */
[----:B------:R0:W-:Y:S04]  /*8180*/  @P2 STG.E.U8 desc[UR10][R10.64], R19 ;  /* 0x000000130a002986 */ /* 0x0001e8000c10110a */
[----:B------:R0:W-:Y:S01]  /*8190*/  @P1 STG.E.U8 desc[UR10][R4.64], R25 ;  /* 0x0000001904001986 */ /* 0x0001e2000c10110a */
[----:B------:R-:W-:Y:S05]  /*81a0*/  @!P0 EXIT ;  /* 0x000000000000894d */ /* 0x000fea0003800000 */
[----:B------:R-:W-:Y:S01]  /*81b0*/  STG.E.U8 desc[UR10][R12.64], R21 ;  /* 0x000000150c007986 */ /* 0x000fe2000c10110a */
[----:B------:R-:W-:Y:S05]  /*81c0*/  EXIT ;  /* 0x000000000000794d */ /* 0x000fea0003800000 */
.L_x_2:
[----:B------:R-:W-:-:S00]  /*81d0*/  BRA `(.L_x_2) ;  /* 0xfffffffc00fc7947 */ /* 0x000fc0000383ffff */
[----:B------:R-:W-:-:S00]  /*81e0*/  NOP ;  /* 0x0000000000007918 */ /* 0x000fc00000000000 */
        /* <DEDUP_REMOVED lines=9> */
.L_x_3:


//--------------------- .nv.shared.matmul_kernel  --------------------------
	.section	.nv.shared.matmul_kernel,"aw",@nobits
	.sectionflags	@""
	.align	16
	.zero		1024


//--------------------- .nv.shared.reserved.0     --------------------------
	.section	.nv.shared.reserved.0,"aw",@nobits
	.weak		__nv_reservedSMEM_offset_0_alias
	.size		__nv_reservedSMEM_offset_0_alias, 0, 64
	.other		__nv_reservedSMEM_offset_0_alias,@"STO_CUDA_RESERVED_SHARED STV_DEFAULT"
__nv_reservedSMEM_offset_0_alias:
	.zero		0
	.zero		64


//--------------------- .nv.constant0.matmul_kernel --------------------------
	.section	.nv.constant0.matmul_kernel,"a",@progbits
	.sectionflags	@""
	.align	4
.nv.constant0.matmul_kernel:
	.zero		976


//--------------------- SYMBOLS --------------------------

	.type		.nv.reservedSmem.offset0,@object
	.size		.nv.reservedSmem.offset0,0x4
	.type		.nv.reservedSmem.cap,@object
	.size		.nv.reservedSmem.cap,0x4
